	.target	sm_100a

	.elftype	@"ET_EXEC"


//--------------------- .note.nv.tkinfo           --------------------------
	.section	.note.nv.tkinfo,"",@"SHT_NOTE"
	.sectionflags	@"SHF_NOTE_NV_TKINFO"
	.tkinfo
        /*0018*/ 	.word	0x00000002
        /*0030*/ 	.string	""
        /*0030*/ 	.string	"ptxas"
        /*0030*/ 	.string	"Cuda compilation tools, release 13.0, V13.0.88"
        /*0030*/ 	.string	"Build cuda_13.0.r13.0/compiler.36424714_0"
        /*0030*/ 	.string	"-arch sm_100a -m 64 "



//--------------------- .note.nv.cuinfo           --------------------------
	.section	.note.nv.cuinfo,"",@"SHT_NOTE"
	.sectionflags	@"SHF_NOTE_NV_CUINFO"
        /*0018*/ 	.short	0x0002
        /*001a*/ 	.short	0x0064
        /*001c*/ 	.short	0x0082
	.zero		2


//--------------------- .nv.info                  --------------------------
	.section	.nv.info,"",@"SHT_CUDA_INFO"
	.align	4


	//----- nvinfo : EIATTR_REGCOUNT
	.align		4
        /*0000*/ 	.byte	0x04, 0x2f
        /*0002*/ 	.short	(.L_19 - .L_18)
	.align		4
.L_18:
        /*0004*/ 	.word	index@(_ZN7cutlass13device_kernelINS_4gemm6kernel13GemmUniversalIN4cute5tupleIJiiiiEEENS1_10collective13CollectiveMmaINS1_35MainloopSm100TmaUmmaWarpSpecializedILi5ELi2ELi4ENS5_IJNS4_1CILi1EEESB_SB_EEEEENS5_IJNSA_ILi128EEESE_NSA_ILi64EEEEEEaNS5_IJlSB_lEEEaSH_NS4_8TiledMMAINS4_8MMA_AtomIJNS4_15SM100_MMA_S8_SSIaaiLi128ELi128ELNS4_4UMMA5MajorE0ELSM_0ELNSL_8SaturateE0EEEEEENS4_6LayoutISC_NS5_IJNSA_ILi0EEESR_SR_EEEEENS5_IJNS4_10UnderscoreESU_SU_EEEEENS4_13SM90_TMA_LOADENS4_14ComposedLayoutINS4_7SwizzleILi2ELi4ELi3EEENS4_18smem_ptr_flag_bitsILi8EEENSQ_INS5_IJNSA_ILi8EEESF_EEENS5_IJSF_SB_EEEEEEEvNS4_8identityESX_S17_vS18_EENS_8epilogue10collective18CollectiveEpilogueINS1A_23Sm100TmaWarpSpecializedILi2ELi2ELi64ELb0ELb0EEEJSG_NS5_IJNSQ_ISE_SB_EENSQ_ISF_SB_EEEEEaSH_aSH_NS1A_6fusion15FusionCallbacksIS1E_NS1I_17LinearCombinationIaiaiLNS_15FloatRoundStyleE2EEESG_S1H_JEEENS4_5SM1004TMEM4LOAD26SM100_TMEM_LOAD_32dp32b64xESX_S17_NS4_39AutoVectorizingCopyWithAssumedAlignmentILi128EEENS4_14SM90_TMA_STOREES17_S1T_S1T_EEEvvEEEEvNT_6ParamsE)
        /*0008*/ 	.word	0x000000af


	//----- nvinfo : EIATTR_FRAME_SIZE
	.align		4
.L_19:
        /*000c*/ 	.byte	0x04, 0x11
        /*000e*/ 	.short	(.L_21 - .L_20)
	.align		4
.L_20:
        /*0010*/ 	.word	index@($__internal_2_$__cuda_sm10x_tcgen05_guardrail_trap_unallocated_columns_being_dealloced)
        /*0014*/ 	.word	0x00000000


	//----- nvinfo : EIATTR_FRAME_SIZE
	.align		4
.L_21:
        /*0018*/ 	.byte	0x04, 0x11
        /*001a*/ 	.short	(.L_23 - .L_22)
	.align		4
.L_22:
        /*001c*/ 	.word	index@($__internal_1_$__cuda_sm10x_tcgen05_guardrail_trap_phase_invalid_during_alloc)
        /*0020*/ 	.word	0x00000000


	//----- nvinfo : EIATTR_FRAME_SIZE
	.align		4
.L_23:
        /*0024*/ 	.byte	0x04, 0x11
        /*0026*/ 	.short	(.L_25 - .L_24)
	.align		4
.L_24:
        /*0028*/ 	.word	index@($__internal_0_$__cuda_sm10x_tcgen05_guardrail_trap_col_being_dealloced_not_returned_by_alloc)
        /*002c*/ 	.word	0x00000000


	//----- nvinfo : EIATTR_FRAME_SIZE
	.align		4
.L_25:
        /*0030*/ 	.byte	0x04, 0x11
        /*0032*/ 	.short	(.L_27 - .L_26)
	.align		4
.L_26:
        /*0034*/ 	.word	index@(_ZN7cutlass13device_kernelINS_4gemm6kernel13GemmUniversalIN4cute5tupleIJiiiiEEENS1_10collective13CollectiveMmaINS1_35MainloopSm100TmaUmmaWarpSpecializedILi5ELi2ELi4ENS5_IJNS4_1CILi1EEESB_SB_EEEEENS5_IJNSA_ILi128EEESE_NSA_ILi64EEEEEEaNS5_IJlSB_lEEEaSH_NS4_8TiledMMAINS4_8MMA_AtomIJNS4_15SM100_MMA_S8_SSIaaiLi128ELi128ELNS4_4UMMA5MajorE0ELSM_0ELNSL_8SaturateE0EEEEEENS4_6LayoutISC_NS5_IJNSA_ILi0EEESR_SR_EEEEENS5_IJNS4_10UnderscoreESU_SU_EEEEENS4_13SM90_TMA_LOADENS4_14ComposedLayoutINS4_7SwizzleILi2ELi4ELi3EEENS4_18smem_ptr_flag_bitsILi8EEENSQ_INS5_IJNSA_ILi8EEESF_EEENS5_IJSF_SB_EEEEEEEvNS4_8identityESX_S17_vS18_EENS_8epilogue10collective18CollectiveEpilogueINS1A_23Sm100TmaWarpSpecializedILi2ELi2ELi64ELb0ELb0EEEJSG_NS5_IJNSQ_ISE_SB_EENSQ_ISF_SB_EEEEEaSH_aSH_NS1A_6fusion15FusionCallbacksIS1E_NS1I_17LinearCombinationIaiaiLNS_15FloatRoundStyleE2EEESG_S1H_JEEENS4_5SM1004TMEM4LOAD26SM100_TMEM_LOAD_32dp32b64xESX_S17_NS4_39AutoVectorizingCopyWithAssumedAlignmentILi128EEENS4_14SM90_TMA_STOREES17_S1T_S1T_EEEvvEEEEvNT_6ParamsE)
        /*0038*/ 	.word	0x00000000


	//----- nvinfo : EIATTR_MIN_STACK_SIZE
	.align		4
.L_27:
        /*003c*/ 	.byte	0x04, 0x12
        /*003e*/ 	.short	(.L_29 - .L_28)
	.align		4
.L_28:
        /*0040*/ 	.word	index@(_ZN7cutlass13device_kernelINS_4gemm6kernel13GemmUniversalIN4cute5tupleIJiiiiEEENS1_10collective13CollectiveMmaINS1_35MainloopSm100TmaUmmaWarpSpecializedILi5ELi2ELi4ENS5_IJNS4_1CILi1EEESB_SB_EEEEENS5_IJNSA_ILi128EEESE_NSA_ILi64EEEEEEaNS5_IJlSB_lEEEaSH_NS4_8TiledMMAINS4_8MMA_AtomIJNS4_15SM100_MMA_S8_SSIaaiLi128ELi128ELNS4_4UMMA5MajorE0ELSM_0ELNSL_8SaturateE0EEEEEENS4_6LayoutISC_NS5_IJNSA_ILi0EEESR_SR_EEEEENS5_IJNS4_10UnderscoreESU_SU_EEEEENS4_13SM90_TMA_LOADENS4_14ComposedLayoutINS4_7SwizzleILi2ELi4ELi3EEENS4_18smem_ptr_flag_bitsILi8EEENSQ_INS5_IJNSA_ILi8EEESF_EEENS5_IJSF_SB_EEEEEEEvNS4_8identityESX_S17_vS18_EENS_8epilogue10collective18CollectiveEpilogueINS1A_23Sm100TmaWarpSpecializedILi2ELi2ELi64ELb0ELb0EEEJSG_NS5_IJNSQ_ISE_SB_EENSQ_ISF_SB_EEEEEaSH_aSH_NS1A_6fusion15FusionCallbacksIS1E_NS1I_17LinearCombinationIaiaiLNS_15FloatRoundStyleE2EEESG_S1H_JEEENS4_5SM1004TMEM4LOAD26SM100_TMEM_LOAD_32dp32b64xESX_S17_NS4_39AutoVectorizingCopyWithAssumedAlignmentILi128EEENS4_14SM90_TMA_STOREES17_S1T_S1T_EEEvvEEEEvNT_6ParamsE)
        /*0044*/ 	.word	0x00000000
.L_29:


//--------------------- .nv.compat                --------------------------
	.section	.nv.compat,"",@"SHT_CUDA_COMPAT_INFO"
	.align	4
        /*0000*/ 	.byte	0x02, 0x09, 0x01, 0x00, 0x02, 0x02, 0x03, 0x00, 0x02, 0x05, 0x06, 0x00, 0x03, 0x07, 0x01, 0x01
        /*0010*/ 	.byte	0x02, 0x03, 0x01, 0x00, 0x02, 0x06, 0x01, 0x00, 0x04, 0x0b, 0x08, 0x00, 0x01, 0x00, 0x00, 0x00
        /*0020*/ 	.byte	0x00, 0x00, 0x00, 0x00


//--------------------- .nv.info._ZN7cutlass13device_kernelINS_4gemm6kernel13GemmUniversalIN4cute5tupleIJiiiiEEENS1_10collective13CollectiveMmaINS1_35MainloopSm100TmaUmmaWarpSpecializedILi5ELi2ELi4ENS5_IJNS4_1CILi1EEESB_SB_EEEEENS5_IJNSA_ILi128EEESE_NSA_ILi64EEEEEEaNS5_IJlSB_lEEEaSH_NS4_8TiledMMAINS4_8MMA_AtomIJNS4_15SM100_MMA_S8_SSIaaiLi128ELi128ELNS4_4UMMA5MajorE0ELSM_0ELNSL_8SaturateE0EEEEEENS4_6LayoutISC_NS5_IJNSA_ILi0EEESR_SR_EEEEENS5_IJNS4_10UnderscoreESU_SU_EEEEENS4_13SM90_TMA_LOADENS4_14ComposedLayoutINS4_7SwizzleILi2ELi4ELi3EEENS4_18smem_ptr_flag_bitsILi8EEENSQ_INS5_IJNSA_ILi8EEESF_EEENS5_IJSF_SB_EEEEEEEvNS4_8identityESX_S17_vS18_EENS_8epilogue10collective18CollectiveEpilogueINS1A_23Sm100TmaWarpSpecializedILi2ELi2ELi64ELb0ELb0EEEJSG_NS5_IJNSQ_ISE_SB_EENSQ_ISF_SB_EEEEEaSH_aSH_NS1A_6fusion15FusionCallbacksIS1E_NS1I_17LinearCombinationIaiaiLNS_15FloatRoundStyleE2EEESG_S1H_JEEENS4_5SM1004TMEM4LOAD26SM100_TMEM_LOAD_32dp32b64xESX_S17_NS4_39AutoVectorizingCopyWithAssumedAlignmentILi128EEENS4_14SM90_TMA_STOREES17_S1T_S1T_EEEvvEEEEvNT_6ParamsE --------------------------
	.section	.nv.info._ZN7cutlass13device_kernelINS_4gemm6kernel13GemmUniversalIN4cute5tupleIJiiiiEEENS1_10collective13CollectiveMmaINS1_35MainloopSm100TmaUmmaWarpSpecializedILi5ELi2ELi4ENS5_IJNS4_1CILi1EEESB_SB_EEEEENS5_IJNSA_ILi128EEESE_NSA_ILi64EEEEEEaNS5_IJlSB_lEEEaSH_NS4_8TiledMMAINS4_8MMA_AtomIJNS4_15SM100_MMA_S8_SSIaaiLi128ELi128ELNS4_4UMMA5MajorE0ELSM_0ELNSL_8SaturateE0EEEEEENS4_6LayoutISC_NS5_IJNSA_ILi0EEESR_SR_EEEEENS5_IJNS4_10UnderscoreESU_SU_EEEEENS4_13SM90_TMA_LOADENS4_14ComposedLayoutINS4_7SwizzleILi2ELi4ELi3EEENS4_18smem_ptr_flag_bitsILi8EEENSQ_INS5_IJNSA_ILi8EEESF_EEENS5_IJSF_SB_EEEEEEEvNS4_8identityESX_S17_vS18_EENS_8epilogue10collective18CollectiveEpilogueINS1A_23Sm100TmaWarpSpecializedILi2ELi2ELi64ELb0ELb0EEEJSG_NS5_IJNSQ_ISE_SB_EENSQ_ISF_SB_EEEEEaSH_aSH_NS1A_6fusion15FusionCallbacksIS1E_NS1I_17LinearCombinationIaiaiLNS_15FloatRoundStyleE2EEESG_S1H_JEEENS4_5SM1004TMEM4LOAD26SM100_TMEM_LOAD_32dp32b64xESX_S17_NS4_39AutoVectorizingCopyWithAssumedAlignmentILi128EEENS4_14SM90_TMA_STOREES17_S1T_S1T_EEEvvEEEEvNT_6ParamsE,"",@"SHT_CUDA_INFO"
	.sectionflags	@""
	.align	4


	//----- nvinfo : EIATTR_CUDA_API_VERSION
	.align		4
        /*0000*/ 	.byte	0x04, 0x37
        /*0002*/ 	.short	(.L_31 - .L_30)
.L_30:
        /*0004*/ 	.word	0x00000082


	//----- nvinfo : EIATTR_KPARAM_INFO
	.align		4
.L_31:
        /*0008*/ 	.byte	0x04, 0x17
        /*000a*/ 	.short	(.L_33 - .L_32)
.L_32:
        /*000c*/ 	.word	0x00000000
        /*0010*/ 	.short	0x0000
        /*0012*/ 	.short	0x0000
        /*0014*/ 	.byte	0x00, 0xf0, 0x01, 0x20


	//----- nvinfo : EIATTR_AT_ENTRY_FRAGMENTS
	.align		4
.L_33:
        /*0018*/ 	.byte	0x04, 0x4f
        /*001a*/ 	.short	(.L_35 - .L_34)


	//   ....[0]....
.L_34:
        /*001c*/ 	.word	0x00000006


	//----- nvinfo : EIATTR_RESERVED_SMEM_USED
	.align		4
.L_35:
        /*0020*/ 	.byte	0x01, 0x41
	.zero		2


	//----- nvinfo : EIATTR_SPARSE_MMA_MASK
	.align		4
        /*0024*/ 	.byte	0x03, 0x50
        /*0026*/ 	.short	0x0000


	//----- nvinfo : EIATTR_TCGEN05_1CTA_USED
	.align		4
        /*0028*/ 	.byte	0x01, 0x51
	.zero		2


	//----- nvinfo : EIATTR_MAXREG_COUNT
	.align		4
        /*002c*/ 	.byte	0x03, 0x1b
        /*002e*/ 	.short	0x00ff


	//----- nvinfo : EIATTR_NUM_BARRIERS
	.align		4
        /*0030*/ 	.byte	0x02, 0x4c
        /*0032*/ 	.byte	0x07
	.zero		1


	//----- nvinfo : EIATTR_EXTERNS
	.align		4
        /*0034*/ 	.byte	0x04, 0x0f
        /*0036*/ 	.short	(.L_37 - .L_36)


	//   ....[0]....
	.align		4
.L_36:
        /*0038*/ 	.word	index@(__assertfail)


	//----- nvinfo : EIATTR_MERCURY_ISA_VERSION
	.align		4
.L_37:
        /*003c*/ 	.byte	0x03, 0x5f
        /*003e*/ 	.short	0x0101


	//----- nvinfo : EIATTR_INT_WARP_WIDE_INSTR_OFFSETS
	.align		4
        /*0040*/ 	.byte	0x04, 0x31
        /*0042*/ 	.short	(.L_39 - .L_38)


	//   ....[0]....
.L_38:
        /*0044*/ 	.word	0x00001db0


	//   ....[1]....
        /*0048*/ 	.word	0x000037b0


	//   ....[2]....
        /*004c*/ 	.word	0x000037d0


	//   ....[3]....
        /*0050*/ 	.word	0x00003800


	//   ....[4]....
        /*0054*/ 	.word	0x00004130


	//   ....[5]....
        /*0058*/ 	.word	0x000041a0


	//   ....[6]....
        /*005c*/ 	.word	0x00004380


	//   ....[7]....
        /*0060*/ 	.word	0x000044e0


	//----- nvinfo : EIATTR_COOP_GROUP_MASK_REGIDS
	.align		4
.L_39:
        /*0064*/ 	.byte	0x04, 0x29
        /*0066*/ 	.short	(.L_41 - .L_40)


	//   ....[0]....
.L_40:
        /*0068*/ 	.word	0xffffffff


	//   ....[1]....
        /*006c*/ 	.word	0xffffffff


	//   ....[2]....
        /*0070*/ 	.word	0xffffffff


	//   ....[3]....
        /*0074*/ 	.word	0xffffffff


	//   ....[4]....
        /*0078*/ 	.word	0xffffffff


	//   ....[5]....
        /*007c*/ 	.word	0xffffffff


	//   ....[6]....
        /*0080*/ 	.word	0xffffffff


	//   ....[7]....
        /*0084*/ 	.word	0xffffffff


	//   ....[8]....
        /*0088*/ 	.word	0xffffffff


	//   ....[9]....
        /*008c*/ 	.word	0xffffffff


	//   ....[10]....
        /*0090*/ 	.word	0xffffffff


	//   ....[11]....
        /*0094*/ 	.word	0xffffffff


	//   ....[12]....
        /*0098*/ 	.word	0xffffffff


	//----- nvinfo : EIATTR_COOP_GROUP_INSTR_OFFSETS
	.align		4
.L_41:
        /*009c*/ 	.byte	0x04, 0x28
        /*009e*/ 	.short	(.L_43 - .L_42)


	//   ....[0]....
.L_42:
        /*00a0*/ 	.word	0x00000090


	//   ....[1]....
        /*00a4*/ 	.word	0x000004d0


	//   ....[2]....
        /*00a8*/ 	.word	0x00000660


	//   ....[3]....
        /*00ac*/ 	.word	0x000007c0


	//   ....[4]....
        /*00b0*/ 	.word	0x000008c0


	//   ....[5]....
        /*00b4*/ 	.word	0x00000a30


	//   ....[6]....
        /*00b8*/ 	.word	0x00000bd0


	//   ....[7]....
        /*00bc*/ 	.word	0x00001c90


	//   ....[8]....
        /*00c0*/ 	.word	0x00002b00


	//   ....[9]....
        /*00c4*/ 	.word	0x00002d10


	//   ....[10]....
        /*00c8*/ 	.word	0x00002d40


	//   ....[11]....
        /*00cc*/ 	.word	0x00003690


	//   ....[12]....
        /*00d0*/ 	.word	0x000038c0


	//----- nvinfo : EIATTR_VRC_CTA_INIT_COUNT
	.align		4
.L_43:
        /*00d4*/ 	.byte	0x02, 0x4a
        /*00d6*/ 	.byte	0x80
	.zero		1


	//----- nvinfo : EIATTR_SYSCALL_OFFSETS
	.align		4
        /*00d8*/ 	.byte	0x04, 0x46
        /*00da*/ 	.short	(.L_45 - .L_44)


	//   ....[0]....
.L_44:
        /*00dc*/ 	.word	0x00004f20


	//   ....[1]....
        /*00e0*/ 	.word	0x00005060


	//   ....[2]....
        /*00e4*/ 	.word	0x000058c0


	//   ....[3]....
        /*00e8*/ 	.word	0x00006ec0


	//----- nvinfo : EIATTR_MBARRIER_INSTR_OFFSETS
	.align		4
.L_45:
        /*00ec*/ 	.byte	0x04, 0x39
        /*00ee*/ 	.short	(.L_47 - .L_46)


	//   ....[0]....
.L_46:
        /*00f0*/ 	.word	0x000005b0
        /*00f4*/ 	.word	0x000000ff
        /*00f8*/ 	.word	0x00000000
        /*00fc*/ 	.short	0x0100
        /*00fe*/ 	.byte	0x05
	.zero		1


	//   ....[1]....
        /*0100*/ 	.word	0x000005c0
        /*0104*/ 	.word	0x000000ff
        /*0108*/ 	.word	0x00000028
        /*010c*/ 	.short	0x0100
        /*010e*/ 	.byte	0x05
	.zero		1


	//   ....[2]....
        /*0110*/ 	.word	0x000005d0
        /*0114*/ 	.word	0x000000ff
        /*0118*/ 	.word	0x00000008
        /*011c*/ 	.short	0x0100
        /*011e*/ 	.byte	0x05
	.zero		1


	//   ....[3]....
        /*0120*/ 	.word	0x000005e0
        /*0124*/ 	.word	0x000000ff
        /*0128*/ 	.word	0x00000030
        /*012c*/ 	.short	0x0100
        /*012e*/ 	.byte	0x05
	.zero		1


	//   ....[4]....
        /*0130*/ 	.word	0x000005f0
        /*0134*/ 	.word	0x000000ff
        /*0138*/ 	.word	0x00000010
        /*013c*/ 	.short	0x0100
        /*013e*/ 	.byte	0x05
	.zero		1


	//   ....[5]....
        /*0140*/ 	.word	0x00000600
        /*0144*/ 	.word	0x000000ff
        /*0148*/ 	.word	0x00000038
        /*014c*/ 	.short	0x0100
        /*014e*/ 	.byte	0x05
	.zero		1


	//   ....[6]....
        /*0150*/ 	.word	0x00000610
        /*0154*/ 	.word	0x000000ff
        /*0158*/ 	.word	0x00000018
        /*015c*/ 	.short	0x0100
        /*015e*/ 	.byte	0x05
	.zero		1


	//   ....[7]....
        /*0160*/ 	.word	0x00000620
        /*0164*/ 	.word	0x000000ff
        /*0168*/ 	.word	0x00000040
        /*016c*/ 	.short	0x0100
        /*016e*/ 	.byte	0x05
	.zero		1


	//   ....[8]....
        /*0170*/ 	.word	0x00000630
        /*0174*/ 	.word	0x000000ff
        /*0178*/ 	.word	0x00000020
        /*017c*/ 	.short	0x0100
        /*017e*/ 	.byte	0x05
	.zero		1


	//   ....[9]....
        /*0180*/ 	.word	0x00000640
        /*0184*/ 	.word	0x000000ff
        /*0188*/ 	.word	0x00000048
        /*018c*/ 	.short	0x0100
        /*018e*/ 	.byte	0x05
	.zero		1


	//   ....[10]....
        /*0190*/ 	.word	0x00000770
        /*0194*/ 	.word	0x000000ff
        /*0198*/ 	.word	0x00000050
        /*019c*/ 	.short	0x0100
        /*019e*/ 	.byte	0x07
	.zero		1


	//   ....[11]....
        /*01a0*/ 	.word	0x00000780
        /*01a4*/ 	.word	0x000000ff
        /*01a8*/ 	.word	0x00000060
        /*01ac*/ 	.short	0x0100
        /*01ae*/ 	.byte	0x07
	.zero		1


	//   ....[12]....
        /*01b0*/ 	.word	0x00000790
        /*01b4*/ 	.word	0x000000ff
        /*01b8*/ 	.word	0x00000058
        /*01bc*/ 	.short	0x0100
        /*01be*/ 	.byte	0x07
	.zero		1


	//   ....[13]....
        /*01c0*/ 	.word	0x000007a0
        /*01c4*/ 	.word	0x000000ff
        /*01c8*/ 	.word	0x00000068
        /*01cc*/ 	.short	0x0100
        /*01ce*/ 	.byte	0x07
	.zero		1


	//   ....[14]....
        /*01d0*/ 	.word	0x00000890
        /*01d4*/ 	.word	0x000000ff
        /*01d8*/ 	.word	0x00000070
        /*01dc*/ 	.short	0x0100
        /*01de*/ 	.byte	0x05
	.zero		1


	//   ....[15]....
        /*01e0*/ 	.word	0x000008a0
        /*01e4*/ 	.word	0x000000ff
        /*01e8*/ 	.word	0x00000078
        /*01ec*/ 	.short	0x0100
        /*01ee*/ 	.byte	0x05
	.zero		1


	//   ....[16]....
        /*01f0*/ 	.word	0x000009e0
        /*01f4*/ 	.word	0x000000ff
        /*01f8*/ 	.word	0x00000080
        /*01fc*/ 	.short	0x0100
        /*01fe*/ 	.byte	0x05
	.zero		1


	//   ....[17]....
        /*0200*/ 	.word	0x000009f0
        /*0204*/ 	.word	0x000000ff
        /*0208*/ 	.word	0x00000090
        /*020c*/ 	.short	0x0100
        /*020e*/ 	.byte	0x05
	.zero		1


	//   ....[18]....
        /*0210*/ 	.word	0x00000a00
        /*0214*/ 	.word	0x000000ff
        /*0218*/ 	.word	0x00000088
        /*021c*/ 	.short	0x0100
        /*021e*/ 	.byte	0x05
	.zero		1


	//   ....[19]....
        /*0220*/ 	.word	0x00000a10
        /*0224*/ 	.word	0x000000ff
        /*0228*/ 	.word	0x00000098
        /*022c*/ 	.short	0x0100
        /*022e*/ 	.byte	0x05
	.zero		1


	//   ....[20]....
        /*0230*/ 	.word	0x00000b40
        /*0234*/ 	.word	0x000000ff
        /*0238*/ 	.word	0x000000a0
        /*023c*/ 	.short	0x0100
        /*023e*/ 	.byte	0x07
	.zero		1


	//   ....[21]....
        /*0240*/ 	.word	0x00000b50
        /*0244*/ 	.word	0x000000ff
        /*0248*/ 	.word	0x000000c0
        /*024c*/ 	.short	0x0100
        /*024e*/ 	.byte	0x07
	.zero		1


	//   ....[22]....
        /*0250*/ 	.word	0x00000b60
        /*0254*/ 	.word	0x000000ff
        /*0258*/ 	.word	0x000000a8
        /*025c*/ 	.short	0x0100
        /*025e*/ 	.byte	0x07
	.zero		1


	//   ....[23]....
        /*0260*/ 	.word	0x00000b70
        /*0264*/ 	.word	0x000000ff
        /*0268*/ 	.word	0x000000c8
        /*026c*/ 	.short	0x0100
        /*026e*/ 	.byte	0x07
	.zero		1


	//   ....[24]....
        /*0270*/ 	.word	0x00000b80
        /*0274*/ 	.word	0x000000ff
        /*0278*/ 	.word	0x000000b0
        /*027c*/ 	.short	0x0100
        /*027e*/ 	.byte	0x07
	.zero		1


	//   ....[25]....
        /*0280*/ 	.word	0x00000b90
        /*0284*/ 	.word	0x000000ff
        /*0288*/ 	.word	0x000000d0
        /*028c*/ 	.short	0x0100
        /*028e*/ 	.byte	0x07
	.zero		1


	//   ....[26]....
        /*0290*/ 	.word	0x00000ba0
        /*0294*/ 	.word	0x000000ff
        /*0298*/ 	.word	0x000000b8
        /*029c*/ 	.short	0x0100
        /*029e*/ 	.byte	0x07
	.zero		1


	//   ....[27]....
        /*02a0*/ 	.word	0x00000bb0
        /*02a4*/ 	.word	0x000000ff
        /*02a8*/ 	.word	0x000000d8
        /*02ac*/ 	.short	0x0100
        /*02ae*/ 	.byte	0x07
	.zero		1


	//   ....[28]....
        /*02b0*/ 	.word	0x00000ca0
        /*02b4*/ 	.word	0x000000ff
        /*02b8*/ 	.word	0x000000e0
        /*02bc*/ 	.short	0x0100
        /*02be*/ 	.byte	0x05
	.zero		1


	//   ....[29]....
        /*02c0*/ 	.word	0x00000cb0
        /*02c4*/ 	.word	0x000000ff
        /*02c8*/ 	.word	0x000000f0
        /*02cc*/ 	.short	0x0100
        /*02ce*/ 	.byte	0x05
	.zero		1


	//   ....[30]....
        /*02d0*/ 	.word	0x00000cc0
        /*02d4*/ 	.word	0x000000ff
        /*02d8*/ 	.word	0x000000e8
        /*02dc*/ 	.short	0x0100
        /*02de*/ 	.byte	0x05
	.zero		1


	//   ....[31]....
        /*02e0*/ 	.word	0x00000cd0
        /*02e4*/ 	.word	0x000000ff
        /*02e8*/ 	.word	0x000000f8
        /*02ec*/ 	.short	0x0100
        /*02ee*/ 	.byte	0x05
	.zero		1


	//   ....[32]....
        /*02f0*/ 	.word	0x000015b0
        /*02f4*/ 	.word	0x00000003
        /*02f8*/ 	.word	0x000000f0
        /*02fc*/ 	.short	0x010a
        /*02fe*/ 	.byte	0xff
	.zero		1


	//   ....[33]....
        /*0300*/ 	.word	0x000015e0
        /*0304*/ 	.word	0x00000003
        /*0308*/ 	.word	0x000000e0
        /*030c*/ 	.short	0x0101
        /*030e*/ 	.byte	0xff
	.zero		1


	//   ....[34]....
        /*0310*/ 	.word	0x000016b0
        /*0314*/ 	.word	0x000000ff
        /*0318*/ 	.word	0x00000028
        /*031c*/ 	.short	0x010a
        /*031e*/ 	.byte	0x08
	.zero		1


	//   ....[35]....
        /*0320*/ 	.word	0x00001750
        /*0324*/ 	.word	0x000000ff
        /*0328*/ 	.word	0x00000028
        /*032c*/ 	.short	0x010a
        /*032e*/ 	.byte	0x21
	.zero		1


	//   ....[36]....
        /*0330*/ 	.word	0x000018b0
        /*0334*/ 	.word	0x000000ff
        /*0338*/ 	.word	0x00000028
        /*033c*/ 	.short	0x010a
        /*033e*/ 	.byte	0x08
	.zero		1


	//   ....[37]....
        /*0340*/ 	.word	0x000019a0
        /*0344*/ 	.word	0x000000ff
        /*0348*/ 	.word	0x00000078
        /*034c*/ 	.short	0x0101
        /*034e*/ 	.byte	0x04
	.zero		1


	//   ....[38]....
        /*0350*/ 	.word	0x000019c0
        /*0354*/ 	.word	0x000000ff
        /*0358*/ 	.word	0x00000028
        /*035c*/ 	.short	0x010a
        /*035e*/ 	.byte	0x08
	.zero		1


	//   ....[39]....
        /*0360*/ 	.word	0x00001a40
        /*0364*/ 	.word	0x000000ff
        /*0368*/ 	.word	0x00000028
        /*036c*/ 	.short	0x010a
        /*036e*/ 	.byte	0x11
	.zero		1


	//   ....[40]....
        /*0370*/ 	.word	0x00001ba0
        /*0374*/ 	.word	0x000000ff
        /*0378*/ 	.word	0x00000028
        /*037c*/ 	.short	0x010a
        /*037e*/ 	.byte	0x08
	.zero		1


	//   ....[41]....
        /*0380*/ 	.word	0x00001cc0
        /*0384*/ 	.word	0x00000002
        /*0388*/ 	.word	0x00000080
        /*038c*/ 	.short	0x010a
        /*038e*/ 	.byte	0xff
	.zero		1


	//   ....[42]....
        /*0390*/ 	.word	0x00001d80
        /*0394*/ 	.word	0x00000002
        /*0398*/ 	.word	0x00000000
        /*039c*/ 	.short	0x0101
        /*039e*/ 	.byte	0xff
	.zero		1


	//   ....[43]....
        /*03a0*/ 	.word	0x000022e0
        /*03a4*/ 	.word	0x000000ff
        /*03a8*/ 	.word	0x00000000
        /*03ac*/ 	.short	0x010a
        /*03ae*/ 	.byte	0x05
	.zero		1


	//   ....[44]....
        /*03b0*/ 	.word	0x00002370
        /*03b4*/ 	.word	0x000000ff
        /*03b8*/ 	.word	0x00000000
        /*03bc*/ 	.short	0x010a
        /*03be*/ 	.byte	0x05
	.zero		1


	//   ....[45]....
        /*03c0*/ 	.word	0x00002400
        /*03c4*/ 	.word	0x000000ff
        /*03c8*/ 	.word	0x00000000
        /*03cc*/ 	.short	0x010a
        /*03ce*/ 	.byte	0x05
	.zero		1


	//   ....[46]....
        /*03d0*/ 	.word	0x00002490
        /*03d4*/ 	.word	0x000000ff
        /*03d8*/ 	.word	0x00000000
        /*03dc*/ 	.short	0x010a
        /*03de*/ 	.byte	0x05
	.zero		1


	//   ....[47]....
        /*03e0*/ 	.word	0x00002530
        /*03e4*/ 	.word	0x00000000
        /*03e8*/ 	.word	0x00000000
        /*03ec*/ 	.short	0x010a
        /*03ee*/ 	.byte	0xff
	.zero		1


	//   ....[48]....
        /*03f0*/ 	.word	0x00002650
        /*03f4*/ 	.word	0x00000000
        /*03f8*/ 	.word	0x000000e0
        /*03fc*/ 	.short	0x010a
        /*03fe*/ 	.byte	0xff
	.zero		1


	//   ....[49]....
        /*0400*/ 	.word	0x000026b0
        /*0404*/ 	.word	0x00000004
        /*0408*/ 	.word	0x00000000
        /*040c*/ 	.short	0x0101
        /*040e*/ 	.byte	0xff
	.zero		1


	//   ....[50]....
        /*0410*/ 	.word	0x000026d0
        /*0414*/ 	.word	0x000000ff
        /*0418*/ 	.word	0x00000090
        /*041c*/ 	.short	0x010a
        /*041e*/ 	.byte	0x05
	.zero		1


	//   ....[51]....
        /*0420*/ 	.word	0x000027f0
        /*0424*/ 	.word	0x00000000
        /*0428*/ 	.word	0x00000080
        /*042c*/ 	.short	0x010a
        /*042e*/ 	.byte	0xff
	.zero		1


	//   ....[52]....
        /*0430*/ 	.word	0x00002900
        /*0434*/ 	.word	0x00000000
        /*0438*/ 	.word	0x00000000
        /*043c*/ 	.short	0x0101
        /*043e*/ 	.byte	0xff
	.zero		1


	//   ....[53]....
        /*0440*/ 	.word	0x00002990
        /*0444*/ 	.word	0x000000ff
        /*0448*/ 	.word	0x00000090
        /*044c*/ 	.short	0x0106
        /*044e*/ 	.byte	0x05
	.zero		1


	//   ....[54]....
        /*0450*/ 	.word	0x000029b0
        /*0454*/ 	.word	0x000000ff
        /*0458*/ 	.word	0x00000090
        /*045c*/ 	.short	0x010a
        /*045e*/ 	.byte	0x05
	.zero		1


	//   ....[55]....
        /*0460*/ 	.word	0x00002a40
        /*0464*/ 	.word	0x000000ff
        /*0468*/ 	.word	0x00000090
        /*046c*/ 	.short	0x0106
        /*046e*/ 	.byte	0x04
	.zero		1


	//   ....[56]....
        /*0470*/ 	.word	0x00002a80
        /*0474*/ 	.word	0x00000000
        /*0478*/ 	.word	0x00000090
        /*047c*/ 	.short	0x010a
        /*047e*/ 	.byte	0xff
	.zero		1


	//   ....[57]....
        /*0480*/ 	.word	0x00002f80
        /*0484*/ 	.word	0x00000000
        /*0488*/ 	.word	0x00000080
        /*048c*/ 	.short	0x010a
        /*048e*/ 	.byte	0xff
	.zero		1


	//   ....[58]....
        /*0490*/ 	.word	0x00003090
        /*0494*/ 	.word	0x00000003
        /*0498*/ 	.word	0x00000000
        /*049c*/ 	.short	0x0101
        /*049e*/ 	.byte	0xff
	.zero		1


	//   ....[59]....
        /*04a0*/ 	.word	0x000030a0
        /*04a4*/ 	.word	0x000000ff
        /*04a8*/ 	.word	0x00000000
        /*04ac*/ 	.short	0x010a
        /*04ae*/ 	.byte	0x04
	.zero		1


	//   ....[60]....
        /*04b0*/ 	.word	0x000030c0
        /*04b4*/ 	.word	0x000000ff
        /*04b8*/ 	.word	0x000000c0
        /*04bc*/ 	.short	0x010a
        /*04be*/ 	.byte	0x08
	.zero		1


	//   ....[61]....
        /*04c0*/ 	.word	0x00003190
        /*04c4*/ 	.word	0x000000ff
        /*04c8*/ 	.word	0x00000000
        /*04cc*/ 	.short	0x010a
        /*04ce*/ 	.byte	0x07
	.zero		1


	//   ....[62]....
        /*04d0*/ 	.word	0x000032d0
        /*04d4*/ 	.word	0x000000ff
        /*04d8*/ 	.word	0x00000000
        /*04dc*/ 	.short	0x010a
        /*04de*/ 	.byte	0x04
	.zero		1


	//   ....[63]....
        /*04e0*/ 	.word	0x000034c0
        /*04e4*/ 	.word	0x000000ff
        /*04e8*/ 	.word	0x00000000
        /*04ec*/ 	.short	0x010a
        /*04ee*/ 	.byte	0x05
	.zero		1


	//   ....[64]....
        /*04f0*/ 	.word	0x00003550
        /*04f4*/ 	.word	0x000000ff
        /*04f8*/ 	.word	0x00000000
        /*04fc*/ 	.short	0x010a
        /*04fe*/ 	.byte	0x05
	.zero		1


	//   ....[65]....
        /*0500*/ 	.word	0x000035e0
        /*0504*/ 	.word	0x000000ff
        /*0508*/ 	.word	0x00000000
        /*050c*/ 	.short	0x010a
        /*050e*/ 	.byte	0x05
	.zero		1


	//   ....[66]....
        /*0510*/ 	.word	0x00003670
        /*0514*/ 	.word	0x000000ff
        /*0518*/ 	.word	0x00000000
        /*051c*/ 	.short	0x010a
        /*051e*/ 	.byte	0x07
	.zero		1


	//   ....[67]....
        /*0520*/ 	.word	0x00003ad0
        /*0524*/ 	.word	0x00000000
        /*0528*/ 	.word	0x00000080
        /*052c*/ 	.short	0x010a
        /*052e*/ 	.byte	0xff
	.zero		1


	//   ....[68]....
        /*0530*/ 	.word	0x00003b90
        /*0534*/ 	.word	0x00000000
        /*0538*/ 	.word	0x00000000
        /*053c*/ 	.short	0x0101
        /*053e*/ 	.byte	0xff
	.zero		1


	//   ....[69]....
        /*0540*/ 	.word	0x00003eb0
        /*0544*/ 	.word	0x000000ff
        /*0548*/ 	.word	0x00000078
        /*054c*/ 	.short	0x010a
        /*054e*/ 	.byte	0x07
	.zero		1


	//   ....[70]....
        /*0550*/ 	.word	0x000040a0
        /*0554*/ 	.word	0x000000ff
        /*0558*/ 	.word	0x00000060
        /*055c*/ 	.short	0x010a
        /*055e*/ 	.byte	0x07
	.zero		1


	//   ....[71]....
        /*0560*/ 	.word	0x00004270
        /*0564*/ 	.word	0x000000ff
        /*0568*/ 	.word	0x00000050
        /*056c*/ 	.short	0x010b
        /*056e*/ 	.byte	0x07
	.zero		1


	//   ....[72]....
        /*0570*/ 	.word	0x000042e0
        /*0574*/ 	.word	0x000000ff
        /*0578*/ 	.word	0x00000000
        /*057c*/ 	.short	0x0101
        /*057e*/ 	.byte	0x08
	.zero		1


	//   ....[73]....
        /*0580*/ 	.word	0x00004310
        /*0584*/ 	.word	0x000000ff
        /*0588*/ 	.word	0x00000068
        /*058c*/ 	.short	0x010a
        /*058e*/ 	.byte	0x07
	.zero		1


	//   ....[74]....
        /*0590*/ 	.word	0x00004520
        /*0594*/ 	.word	0x000000ff
        /*0598*/ 	.word	0x00000058
        /*059c*/ 	.short	0x010b
        /*059e*/ 	.byte	0x07
	.zero		1


	//   ....[75]....
        /*05a0*/ 	.word	0x00004540
        /*05a4*/ 	.word	0x000000ff
        /*05a8*/ 	.word	0x00000000
        /*05ac*/ 	.short	0x0101
        /*05ae*/ 	.byte	0x0d
	.zero		1


	//   ....[76]....
        /*05b0*/ 	.word	0x00004570
        /*05b4*/ 	.word	0x000000ff
        /*05b8*/ 	.word	0x00000060
        /*05bc*/ 	.short	0x010a
        /*05be*/ 	.byte	0x07
	.zero		1


	//   ....[77]....
        /*05c0*/ 	.word	0x000045b0
        /*05c4*/ 	.word	0x00000000
        /*05c8*/ 	.word	0x00000068
        /*05cc*/ 	.short	0x010a
        /*05ce*/ 	.byte	0xff
	.zero		1


	//   ....[78]....
        /*05d0*/ 	.word	0x000048f0
        /*05d4*/ 	.word	0x00000000
        /*05d8*/ 	.word	0x00000080
        /*05dc*/ 	.short	0x010a
        /*05de*/ 	.byte	0xff
	.zero		1


	//   ....[79]....
        /*05e0*/ 	.word	0x00004a00
        /*05e4*/ 	.word	0x00000000
        /*05e8*/ 	.word	0x00000000
        /*05ec*/ 	.short	0x0101
        /*05ee*/ 	.byte	0xff
	.zero		1


	//   ....[80]....
        /*05f0*/ 	.word	0x00005460
        /*05f4*/ 	.word	0x00000003
        /*05f8*/ 	.word	0x00000050
        /*05fc*/ 	.short	0x010a
        /*05fe*/ 	.byte	0xff
	.zero		1


	//   ....[81]....
        /*0600*/ 	.word	0x000054a0
        /*0604*/ 	.word	0x00000074
        /*0608*/ 	.word	0x000000a0
        /*060c*/ 	.short	0x010a
        /*060e*/ 	.byte	0xff
	.zero		1


	//   ....[82]....
        /*0610*/ 	.word	0x000055e0
        /*0614*/ 	.word	0x00000003
        /*0618*/ 	.word	0x00000050
        /*061c*/ 	.short	0x010a
        /*061e*/ 	.byte	0xff
	.zero		1


	//   ....[83]....
        /*0620*/ 	.word	0x00005720
        /*0624*/ 	.word	0x00000000
        /*0628*/ 	.word	0x00000000
        /*062c*/ 	.short	0x0101
        /*062e*/ 	.byte	0xff
	.zero		1


	//   ....[84]....
        /*0630*/ 	.word	0x000057a0
        /*0634*/ 	.word	0x00000074
        /*0638*/ 	.word	0x000000a0
        /*063c*/ 	.short	0x010a
        /*063e*/ 	.byte	0xff
	.zero		1


	//   ....[85]....
        /*0640*/ 	.word	0x00006b30
        /*0644*/ 	.word	0x0000007d
        /*0648*/ 	.word	0x00000050
        /*064c*/ 	.short	0x010a
        /*064e*/ 	.byte	0xff
	.zero		1


	//   ....[86]....
        /*0650*/ 	.word	0x00006c00
        /*0654*/ 	.word	0x0000007d
        /*0658*/ 	.word	0x00000050
        /*065c*/ 	.short	0x010a
        /*065e*/ 	.byte	0xff
	.zero		1


	//   ....[87]....
        /*0660*/ 	.word	0x00006d40
        /*0664*/ 	.word	0x00000000
        /*0668*/ 	.word	0x00000000
        /*066c*/ 	.short	0x0101
        /*066e*/ 	.byte	0xff
	.zero		1


	//   ....[88]....
        /*0670*/ 	.word	0x00007180
        /*0674*/ 	.word	0x000000ff
        /*0678*/ 	.word	0x00000000
        /*067c*/ 	.short	0x0101
        /*067e*/ 	.byte	0x05
	.zero		1


	//   ....[89]....
        /*0680*/ 	.word	0x000082c0
        /*0684*/ 	.word	0x00000003
        /*0688*/ 	.word	0x000000f0
        /*068c*/ 	.short	0x010a
        /*068e*/ 	.byte	0xff
	.zero		1


	//   ....[90]....
        /*0690*/ 	.word	0x00008320
        /*0694*/ 	.word	0x00000002
        /*0698*/ 	.word	0x00000028
        /*069c*/ 	.short	0x010a
        /*069e*/ 	.byte	0xff
	.zero		1


	//   ....[91]....
        /*06a0*/ 	.word	0x00008380
        /*06a4*/ 	.word	0x00000002
        /*06a8*/ 	.word	0x00000028
        /*06ac*/ 	.short	0x010a
        /*06ae*/ 	.byte	0xff
	.zero		1


	//   ....[92]....
        /*06b0*/ 	.word	0x000083d0
        /*06b4*/ 	.word	0x00000002
        /*06b8*/ 	.word	0x00000080
        /*06bc*/ 	.short	0x010a
        /*06be*/ 	.byte	0xff
	.zero		1


	//   ....[93]....
        /*06c0*/ 	.word	0x00008430
        /*06c4*/ 	.word	0x00000000
        /*06c8*/ 	.word	0x00000000
        /*06cc*/ 	.short	0x010a
        /*06ce*/ 	.byte	0xff
	.zero		1


	//   ....[94]....
        /*06d0*/ 	.word	0x00008490
        /*06d4*/ 	.word	0x00000000
        /*06d8*/ 	.word	0x00000000
        /*06dc*/ 	.short	0x010a
        /*06de*/ 	.byte	0xff
	.zero		1


	//   ....[95]....
        /*06e0*/ 	.word	0x000084f0
        /*06e4*/ 	.word	0x00000000
        /*06e8*/ 	.word	0x00000000
        /*06ec*/ 	.short	0x010a
        /*06ee*/ 	.byte	0xff
	.zero		1


	//   ....[96]....
        /*06f0*/ 	.word	0x00008550
        /*06f4*/ 	.word	0x00000000
        /*06f8*/ 	.word	0x00000000
        /*06fc*/ 	.short	0x010a
        /*06fe*/ 	.byte	0xff
	.zero		1


	//   ....[97]....
        /*0700*/ 	.word	0x000085a0
        /*0704*/ 	.word	0x00000000
        /*0708*/ 	.word	0x000000e0
        /*070c*/ 	.short	0x010a
        /*070e*/ 	.byte	0xff
	.zero		1


	//   ....[98]....
        /*0710*/ 	.word	0x00008600
        /*0714*/ 	.word	0x00000000
        /*0718*/ 	.word	0x00000090
        /*071c*/ 	.short	0x010a
        /*071e*/ 	.byte	0xff
	.zero		1


	//   ....[99]....
        /*0720*/ 	.word	0x00008650
        /*0724*/ 	.word	0x00000000
        /*0728*/ 	.word	0x00000080
        /*072c*/ 	.short	0x010a
        /*072e*/ 	.byte	0xff
	.zero		1


	//   ....[100]....
        /*0730*/ 	.word	0x000086b0
        /*0734*/ 	.word	0x00000000
        /*0738*/ 	.word	0x00000090
        /*073c*/ 	.short	0x010a
        /*073e*/ 	.byte	0xff
	.zero		1


	//   ....[101]....
        /*0740*/ 	.word	0x00008700
        /*0744*/ 	.word	0x00000000
        /*0748*/ 	.word	0x00000080
        /*074c*/ 	.short	0x010a
        /*074e*/ 	.byte	0xff
	.zero		1


	//   ....[102]....
        /*0750*/ 	.word	0x00008760
        /*0754*/ 	.word	0x00000003
        /*0758*/ 	.word	0x000000c0
        /*075c*/ 	.short	0x010a
        /*075e*/ 	.byte	0xff
	.zero		1


	//   ....[103]....
        /*0760*/ 	.word	0x000087c0
        /*0764*/ 	.word	0x00000000
        /*0768*/ 	.word	0x00000000
        /*076c*/ 	.short	0x010a
        /*076e*/ 	.byte	0xff
	.zero		1


	//   ....[104]....
        /*0770*/ 	.word	0x00008820
        /*0774*/ 	.word	0x00000000
        /*0778*/ 	.word	0x00000000
        /*077c*/ 	.short	0x010a
        /*077e*/ 	.byte	0xff
	.zero		1


	//   ....[105]....
        /*0780*/ 	.word	0x00008880
        /*0784*/ 	.word	0x00000000
        /*0788*/ 	.word	0x00000000
        /*078c*/ 	.short	0x010a
        /*078e*/ 	.byte	0xff
	.zero		1


	//   ....[106]....
        /*0790*/ 	.word	0x000088e0
        /*0794*/ 	.word	0x00000000
        /*0798*/ 	.word	0x00000000
        /*079c*/ 	.short	0x010a
        /*079e*/ 	.byte	0xff
	.zero		1


	//   ....[107]....
        /*07a0*/ 	.word	0x00008940
        /*07a4*/ 	.word	0x00000000
        /*07a8*/ 	.word	0x00000000
        /*07ac*/ 	.short	0x010a
        /*07ae*/ 	.byte	0xff
	.zero		1


	//   ....[108]....
        /*07b0*/ 	.word	0x00008990
        /*07b4*/ 	.word	0x00000000
        /*07b8*/ 	.word	0x00000080
        /*07bc*/ 	.short	0x010a
        /*07be*/ 	.byte	0xff
	.zero		1


	//   ....[109]....
        /*07c0*/ 	.word	0x000089f0
        /*07c4*/ 	.word	0x00000000
        /*07c8*/ 	.word	0x00000078
        /*07cc*/ 	.short	0x010a
        /*07ce*/ 	.byte	0xff
	.zero		1


	//   ....[110]....
        /*07d0*/ 	.word	0x00008a50
        /*07d4*/ 	.word	0x00000003
        /*07d8*/ 	.word	0x00000060
        /*07dc*/ 	.short	0x010a
        /*07de*/ 	.byte	0xff
	.zero		1


	//   ....[111]....
        /*07e0*/ 	.word	0x00008ab0
        /*07e4*/ 	.word	0x00000003
        /*07e8*/ 	.word	0x00000068
        /*07ec*/ 	.short	0x010a
        /*07ee*/ 	.byte	0xff
	.zero		1


	//   ....[112]....
        /*07f0*/ 	.word	0x00008b10
        /*07f4*/ 	.word	0x00000000
        /*07f8*/ 	.word	0x00000060
        /*07fc*/ 	.short	0x010a
        /*07fe*/ 	.byte	0xff
	.zero		1


	//   ....[113]....
        /*0800*/ 	.word	0x00008b60
        /*0804*/ 	.word	0x00000000
        /*0808*/ 	.word	0x00000080
        /*080c*/ 	.short	0x010a
        /*080e*/ 	.byte	0xff
	.zero		1


	//   ....[114]....
        /*0810*/ 	.word	0x00008bb0
        /*0814*/ 	.word	0x00000003
        /*0818*/ 	.word	0x00000050
        /*081c*/ 	.short	0x010a
        /*081e*/ 	.byte	0xff
	.zero		1


	//   ....[115]....
        /*0820*/ 	.word	0x00008c00
        /*0824*/ 	.word	0x00000074
        /*0828*/ 	.word	0x000000a0
        /*082c*/ 	.short	0x010a
        /*082e*/ 	.byte	0xff
	.zero		1


	//   ....[116]....
        /*0830*/ 	.word	0x00008c50
        /*0834*/ 	.word	0x0000007d
        /*0838*/ 	.word	0x00000050
        /*083c*/ 	.short	0x010a
        /*083e*/ 	.byte	0xff
	.zero		1


	//----- nvinfo : EIATTR_NUM_MBARRIERS
	.align		4
.L_47:
        /*0840*/ 	.byte	0x03, 0x38
        /*0842*/ 	.short	0x0020


	//----- nvinfo : EIATTR_EXIT_INSTR_OFFSETS
	.align		4
        /*0844*/ 	.byte	0x04, 0x1c
        /*0846*/ 	.short	(.L_49 - .L_48)


	//   ....[0]....
.L_48:
        /*0848*/ 	.word	0x00002560


	//   ....[1]....
        /*084c*/ 	.word	0x00002a50


	//   ....[2]....
        /*0850*/ 	.word	0x00002ab0


	//   ....[3]....
        /*0854*/ 	.word	0x000038d0


	//   ....[4]....
        /*0858*/ 	.word	0x000045e0


	//   ....[5]....
        /*085c*/ 	.word	0x00004620


	//   ....[6]....
        /*0860*/ 	.word	0x000082b0


	//----- nvinfo : EIATTR_MAX_THREADS
	.align		4
.L_49:
        /*0864*/ 	.byte	0x04, 0x05
        /*0866*/ 	.short	(.L_51 - .L_50)
.L_50:
        /*0868*/ 	.word	0x00000100
        /*086c*/ 	.word	0x00000001
        /*0870*/ 	.word	0x00000001


	//----- nvinfo : EIATTR_CRS_STACK_SIZE
	.align		4
.L_51:
        /*0874*/ 	.byte	0x04, 0x1e
        /*0876*/ 	.short	(.L_53 - .L_52)
.L_52:
        /*0878*/ 	.word	0x00000000


	//----- nvinfo : EIATTR_CBANK_PARAM_SIZE
	.align		4
.L_53:
        /*087c*/ 	.byte	0x03, 0x19
        /*087e*/ 	.short	0x0800


	//----- nvinfo : EIATTR_PARAM_CBANK
	.align		4
        /*0880*/ 	.byte	0x04, 0x0a
        /*0882*/ 	.short	(.L_55 - .L_54)
	.align		4
.L_54:
        /*0884*/ 	.word	index@(.nv.constant0._ZN7cutlass13device_kernelINS_4gemm6kernel13GemmUniversalIN4cute5tupleIJiiiiEEENS1_10collective13CollectiveMmaINS1_35MainloopSm100TmaUmmaWarpSpecializedILi5ELi2ELi4ENS5_IJNS4_1CILi1EEESB_SB_EEEEENS5_IJNSA_ILi128EEESE_NSA_ILi64EEEEEEaNS5_IJlSB_lEEEaSH_NS4_8TiledMMAINS4_8MMA_AtomIJNS4_15SM100_MMA_S8_SSIaaiLi128ELi128ELNS4_4UMMA5MajorE0ELSM_0ELNSL_8SaturateE0EEEEEENS4_6LayoutISC_NS5_IJNSA_ILi0EEESR_SR_EEEEENS5_IJNS4_10UnderscoreESU_SU_EEEEENS4_13SM90_TMA_LOADENS4_14ComposedLayoutINS4_7SwizzleILi2ELi4ELi3EEENS4_18smem_ptr_flag_bitsILi8EEENSQ_INS5_IJNSA_ILi8EEESF_EEENS5_IJSF_SB_EEEEEEEvNS4_8identityESX_S17_vS18_EENS_8epilogue10collective18CollectiveEpilogueINS1A_23Sm100TmaWarpSpecializedILi2ELi2ELi64ELb0ELb0EEEJSG_NS5_IJNSQ_ISE_SB_EENSQ_ISF_SB_EEEEEaSH_aSH_NS1A_6fusion15FusionCallbacksIS1E_NS1I_17LinearCombinationIaiaiLNS_15FloatRoundStyleE2EEESG_S1H_JEEENS4_5SM1004TMEM4LOAD26SM100_TMEM_LOAD_32dp32b64xESX_S17_NS4_39AutoVectorizingCopyWithAssumedAlignmentILi128EEENS4_14SM90_TMA_STOREES17_S1T_S1T_EEEvvEEEEvNT_6ParamsE)
        /*0888*/ 	.short	0x0380
        /*088a*/ 	.short	0x0800


	//----- nvinfo : EIATTR_SW_WAR
	.align		4
.L_55:
        /*088c*/ 	.byte	0x04, 0x36
        /*088e*/ 	.short	(.L_57 - .L_56)
.L_56:
        /*0890*/ 	.word	0x00000008
.L_57:


//--------------------- .nv.callgraph             --------------------------
	.section	.nv.callgraph,"",@"SHT_CUDA_CALLGRAPH"
	.align	4
	.sectionentsize	8
	.align		4
        /*0000*/ 	.word	0x00000000
	.align		4
        /*0004*/ 	.word	0xffffffff
	.align		4
        /*0008*/ 	.word	index@(_ZN7cutlass13device_kernelINS_4gemm6kernel13GemmUniversalIN4cute5tupleIJiiiiEEENS1_10collective13CollectiveMmaINS1_35MainloopSm100TmaUmmaWarpSpecializedILi5ELi2ELi4ENS5_IJNS4_1CILi1EEESB_SB_EEEEENS5_IJNSA_ILi128EEESE_NSA_ILi64EEEEEEaNS5_IJlSB_lEEEaSH_NS4_8TiledMMAINS4_8MMA_AtomIJNS4_15SM100_MMA_S8_SSIaaiLi128ELi128ELNS4_4UMMA5MajorE0ELSM_0ELNSL_8SaturateE0EEEEEENS4_6LayoutISC_NS5_IJNSA_ILi0EEESR_SR_EEEEENS5_IJNS4_10UnderscoreESU_SU_EEEEENS4_13SM90_TMA_LOADENS4_14ComposedLayoutINS4_7SwizzleILi2ELi4ELi3EEENS4_18smem_ptr_flag_bitsILi8EEENSQ_INS5_IJNSA_ILi8EEESF_EEENS5_IJSF_SB_EEEEEEEvNS4_8identityESX_S17_vS18_EENS_8epilogue10collective18CollectiveEpilogueINS1A_23Sm100TmaWarpSpecializedILi2ELi2ELi64ELb0ELb0EEEJSG_NS5_IJNSQ_ISE_SB_EENSQ_ISF_SB_EEEEEaSH_aSH_NS1A_6fusion15FusionCallbacksIS1E_NS1I_17LinearCombinationIaiaiLNS_15FloatRoundStyleE2EEESG_S1H_JEEENS4_5SM1004TMEM4LOAD26SM100_TMEM_LOAD_32dp32b64xESX_S17_NS4_39AutoVectorizingCopyWithAssumedAlignmentILi128EEENS4_14SM90_TMA_STOREES17_S1T_S1T_EEEvvEEEEvNT_6ParamsE)
	.align		4
        /*000c*/ 	.word	index@(__assertfail)
	.align		4
        /*0010*/ 	.word	0x00000000
	.align		4
        /*0014*/ 	.word	0xfffffffe
	.align		4
        /*0018*/ 	.word	0x00000000
	.align		4
        /*001c*/ 	.word	0xfffffffd
	.align		4
        /*0020*/ 	.word	0x00000000
	.align		4
        /*0024*/ 	.word	0xfffffffc


//--------------------- .nv.constant4             --------------------------
	.section	.nv.constant4,"a",@progbits
	.align	8
	.align		8
.nv.constant4:
        /*0000*/ 	.dword	__assertfail
	.align		8
        /*0008*/ 	.dword	__unnamed_1
	.align		8
        /*0010*/ 	.dword	__unnamed_2
	.align		8
        /*0018*/ 	.dword	_ZN39_INTERNAL_f0a82982_4_k_cu_9bfe9c73_98264cuda3std3__45__cpo5beginE
	.align		8
        /*0020*/ 	.dword	_ZN39_INTERNAL_f0a82982_4_k_cu_9bfe9c73_98264cuda3std3__45__cpo3endE
	.align		8
        /*0028*/ 	.dword	_ZN39_INTERNAL_f0a82982_4_k_cu_9bfe9c73_98264cuda3std3__45__cpo6cbeginE
	.align		8
        /*0030*/ 	.dword	_ZN39_INTERNAL_f0a82982_4_k_cu_9bfe9c73_98264cuda3std3__45__cpo4cendE
	.align		8
        /*0038*/ 	.dword	_ZN39_INTERNAL_f0a82982_4_k_cu_9bfe9c73_98264cuda3std3__441_GLOBAL__N__f0a82982_4_k_cu_9bfe9c73_98266ignoreE
	.align		8
        /*0040*/ 	.dword	_ZN39_INTERNAL_f0a82982_4_k_cu_9bfe9c73_98264cuda3std3__419piecewise_constructE
	.align		8
        /*0048*/ 	.dword	_ZN39_INTERNAL_f0a82982_4_k_cu_9bfe9c73_98264cuda3std3__48in_placeE
	.align		8
        /*0050*/ 	.dword	_ZN39_INTERNAL_f0a82982_4_k_cu_9bfe9c73_98264cuda3std6ranges3__45__cpo4swapE
	.align		8
        /*0058*/ 	.dword	_ZN39_INTERNAL_f0a82982_4_k_cu_9bfe9c73_98264cuda3std6ranges3__45__cpo9iter_moveE
	.align		8
        /*0060*/ 	.dword	_ZN39_INTERNAL_f0a82982_4_k_cu_9bfe9c73_98264cute7productE
	.align		8
        /*0068*/ 	.dword	_ZN39_INTERNAL_f0a82982_4_k_cu_9bfe9c73_98264cute1_E
	.align		8
        /*0070*/ 	.dword	$str$25
	.align		8
        /*0078*/ 	.dword	$str$26
	.align		8
        /*0080*/ 	.dword	$str$27
	.align		8
        /*0088*/ 	.dword	$str$28


//--------------------- .text._ZN7cutlass13device_kernelINS_4gemm6kernel13GemmUniversalIN4cute5tupleIJiiiiEEENS1_10collective13CollectiveMmaINS1_35MainloopSm100TmaUmmaWarpSpecializedILi5ELi2ELi4ENS5_IJNS4_1CILi1EEESB_SB_EEEEENS5_IJNSA_ILi128EEESE_NSA_ILi64EEEEEEaNS5_IJlSB_lEEEaSH_NS4_8TiledMMAINS4_8MMA_AtomIJNS4_15SM100_MMA_S8_SSIaaiLi128ELi128ELNS4_4UMMA5MajorE0ELSM_0ELNSL_8SaturateE0EEEEEENS4_6LayoutISC_NS5_IJNSA_ILi0EEESR_SR_EEEEENS5_IJNS4_10UnderscoreESU_SU_EEEEENS4_13SM90_TMA_LOADENS4_14ComposedLayoutINS4_7SwizzleILi2ELi4ELi3EEENS4_18smem_ptr_flag_bitsILi8EEENSQ_INS5_IJNSA_ILi8EEESF_EEENS5_IJSF_SB_EEEEEEEvNS4_8identityESX_S17_vS18_EENS_8epilogue10collective18CollectiveEpilogueINS1A_23Sm100TmaWarpSpecializedILi2ELi2ELi64ELb0ELb0EEEJSG_NS5_IJNSQ_ISE_SB_EENSQ_ISF_SB_EEEEEaSH_aSH_NS1A_6fusion15FusionCallbacksIS1E_NS1I_17LinearCombinationIaiaiLNS_15FloatRoundStyleE2EEESG_S1H_JEEENS4_5SM1004TMEM4LOAD26SM100_TMEM_LOAD_32dp32b64xESX_S17_NS4_39AutoVectorizingCopyWithAssumedAlignmentILi128EEENS4_14SM90_TMA_STOREES17_S1T_S1T_EEEvvEEEEvNT_6ParamsE --------------------------
	.section	.text._ZN7cutlass13device_kernelINS_4gemm6kernel13GemmUniversalIN4cute5tupleIJiiiiEEENS1_10collective13CollectiveMmaINS1_35MainloopSm100TmaUmmaWarpSpecializedILi5ELi2ELi4ENS5_IJNS4_1CILi1EEESB_SB_EEEEENS5_IJNSA_ILi128EEESE_NSA_ILi64EEEEEEaNS5_IJlSB_lEEEaSH_NS4_8TiledMMAINS4_8MMA_AtomIJNS4_15SM100_MMA_S8_SSIaaiLi128ELi128ELNS4_4UMMA5MajorE0ELSM_0ELNSL_8SaturateE0EEEEEENS4_6LayoutISC_NS5_IJNSA_ILi0EEESR_SR_EEEEENS5_IJNS4_10UnderscoreESU_SU_EEEEENS4_13SM90_TMA_LOADENS4_14ComposedLayoutINS4_7SwizzleILi2ELi4ELi3EEENS4_18smem_ptr_flag_bitsILi8EEENSQ_INS5_IJNSA_ILi8EEESF_EEENS5_IJSF_SB_EEEEEEEvNS4_8identityESX_S17_vS18_EENS_8epilogue10collective18CollectiveEpilogueINS1A_23Sm100TmaWarpSpecializedILi2ELi2ELi64ELb0ELb0EEEJSG_NS5_IJNSQ_ISE_SB_EENSQ_ISF_SB_EEEEEaSH_aSH_NS1A_6fusion15FusionCallbacksIS1E_NS1I_17LinearCombinationIaiaiLNS_15FloatRoundStyleE2EEESG_S1H_JEEENS4_5SM1004TMEM4LOAD26SM100_TMEM_LOAD_32dp32b64xESX_S17_NS4_39AutoVectorizingCopyWithAssumedAlignmentILi128EEENS4_14SM90_TMA_STOREES17_S1T_S1T_EEEvvEEEEvNT_6ParamsE,"ax",@progbits
	.align	128
.text._ZN7cutlass13device_kernelINS_4gemm6kernel13GemmUniversalIN4cute5tupleIJiiiiEEENS1_10collective13CollectiveMmaINS1_35MainloopSm100TmaUmmaWarpSpecializedILi5ELi2ELi4ENS5_IJNS4_1CILi1EEESB_SB_EEEEENS5_IJNSA_ILi128EEESE_NSA_ILi64EEEEEEaNS5_IJlSB_lEEEaSH_NS4_8TiledMMAINS4_8MMA_AtomIJNS4_15SM100_MMA_S8_SSIaaiLi128ELi128ELNS4_4UMMA5MajorE0ELSM_0ELNSL_8SaturateE0EEEEEENS4_6LayoutISC_NS5_IJNSA_ILi0EEESR_SR_EEEEENS5_IJNS4_10UnderscoreESU_SU_EEEEENS4_13SM90_TMA_LOADENS4_14ComposedLayoutINS4_7SwizzleILi2ELi4ELi3EEENS4_18smem_ptr_flag_bitsILi8EEENSQ_INS5_IJNSA_ILi8EEESF_EEENS5_IJSF_SB_EEEEEEEvNS4_8identityESX_S17_vS18_EENS_8epilogue10collective18CollectiveEpilogueINS1A_23Sm100TmaWarpSpecializedILi2ELi2ELi64ELb0ELb0EEEJSG_NS5_IJNSQ_ISE_SB_EENSQ_ISF_SB_EEEEEaSH_aSH_NS1A_6fusion15FusionCallbacksIS1E_NS1I_17LinearCombinationIaiaiLNS_15FloatRoundStyleE2EEESG_S1H_JEEENS4_5SM1004TMEM4LOAD26SM100_TMEM_LOAD_32dp32b64xESX_S17_NS4_39AutoVectorizingCopyWithAssumedAlignmentILi128EEENS4_14SM90_TMA_STOREES17_S1T_S1T_EEEvvEEEEvNT_6ParamsE:
        .type           _ZN7cutlass13device_kernelINS_4gemm6kernel13GemmUniversalIN4cute5tupleIJiiiiEEENS1_10collective13CollectiveMmaINS1_35MainloopSm100TmaUmmaWarpSpecializedILi5ELi2ELi4ENS5_IJNS4_1CILi1EEESB_SB_EEEEENS5_IJNSA_ILi128EEESE_NSA_ILi64EEEEEEaNS5_IJlSB_lEEEaSH_NS4_8TiledMMAINS4_8MMA_AtomIJNS4_15SM100_MMA_S8_SSIaaiLi128ELi128ELNS4_4UMMA5MajorE0ELSM_0ELNSL_8SaturateE0EEEEEENS4_6LayoutISC_NS5_IJNSA_ILi0EEESR_SR_EEEEENS5_IJNS4_10UnderscoreESU_SU_EEEEENS4_13SM90_TMA_LOADENS4_14ComposedLayoutINS4_7SwizzleILi2ELi4ELi3EEENS4_18smem_ptr_flag_bitsILi8EEENSQ_INS5_IJNSA_ILi8EEESF_EEENS5_IJSF_SB_EEEEEEEvNS4_8identityESX_S17_vS18_EENS_8epilogue10collective18CollectiveEpilogueINS1A_23Sm100TmaWarpSpecializedILi2ELi2ELi64ELb0ELb0EEEJSG_NS5_IJNSQ_ISE_SB_EENSQ_ISF_SB_EEEEEaSH_aSH_NS1A_6fusion15FusionCallbacksIS1E_NS1I_17LinearCombinationIaiaiLNS_15FloatRoundStyleE2EEESG_S1H_JEEENS4_5SM1004TMEM4LOAD26SM100_TMEM_LOAD_32dp32b64xESX_S17_NS4_39AutoVectorizingCopyWithAssumedAlignmentILi128EEENS4_14SM90_TMA_STOREES17_S1T_S1T_EEEvvEEEEvNT_6ParamsE,@function
        .size           _ZN7cutlass13device_kernelINS_4gemm6kernel13GemmUniversalIN4cute5tupleIJiiiiEEENS1_10collective13CollectiveMmaINS1_35MainloopSm100TmaUmmaWarpSpecializedILi5ELi2ELi4ENS5_IJNS4_1CILi1EEESB_SB_EEEEENS5_IJNSA_ILi128EEESE_NSA_ILi64EEEEEEaNS5_IJlSB_lEEEaSH_NS4_8TiledMMAINS4_8MMA_AtomIJNS4_15SM100_MMA_S8_SSIaaiLi128ELi128ELNS4_4UMMA5MajorE0ELSM_0ELNSL_8SaturateE0EEEEEENS4_6LayoutISC_NS5_IJNSA_ILi0EEESR_SR_EEEEENS5_IJNS4_10UnderscoreESU_SU_EEEEENS4_13SM90_TMA_LOADENS4_14ComposedLayoutINS4_7SwizzleILi2ELi4ELi3EEENS4_18smem_ptr_flag_bitsILi8EEENSQ_INS5_IJNSA_ILi8EEESF_EEENS5_IJSF_SB_EEEEEEEvNS4_8identityESX_S17_vS18_EENS_8epilogue10collective18CollectiveEpilogueINS1A_23Sm100TmaWarpSpecializedILi2ELi2ELi64ELb0ELb0EEEJSG_NS5_IJNSQ_ISE_SB_EENSQ_ISF_SB_EEEEEaSH_aSH_NS1A_6fusion15FusionCallbacksIS1E_NS1I_17LinearCombinationIaiaiLNS_15FloatRoundStyleE2EEESG_S1H_JEEENS4_5SM1004TMEM4LOAD26SM100_TMEM_LOAD_32dp32b64xESX_S17_NS4_39AutoVectorizingCopyWithAssumedAlignmentILi128EEENS4_14SM90_TMA_STOREES17_S1T_S1T_EEEvvEEEEvNT_6ParamsE,(.L_x_145 - _ZN7cutlass13device_kernelINS_4gemm6kernel13GemmUniversalIN4cute5tupleIJiiiiEEENS1_10collective13CollectiveMmaINS1_35MainloopSm100TmaUmmaWarpSpecializedILi5ELi2ELi4ENS5_IJNS4_1CILi1EEESB_SB_EEEEENS5_IJNSA_ILi128EEESE_NSA_ILi64EEEEEEaNS5_IJlSB_lEEEaSH_NS4_8TiledMMAINS4_8MMA_AtomIJNS4_15SM100_MMA_S8_SSIaaiLi128ELi128ELNS4_4UMMA5MajorE0ELSM_0ELNSL_8SaturateE0EEEEEENS4_6LayoutISC_NS5_IJNSA_ILi0EEESR_SR_EEEEENS5_IJNS4_10UnderscoreESU_SU_EEEEENS4_13SM90_TMA_LOADENS4_14ComposedLayoutINS4_7SwizzleILi2ELi4ELi3EEENS4_18smem_ptr_flag_bitsILi8EEENSQ_INS5_IJNSA_ILi8EEESF_EEENS5_IJSF_SB_EEEEEEEvNS4_8identityESX_S17_vS18_EENS_8epilogue10collective18CollectiveEpilogueINS1A_23Sm100TmaWarpSpecializedILi2ELi2ELi64ELb0ELb0EEEJSG_NS5_IJNSQ_ISE_SB_EENSQ_ISF_SB_EEEEEaSH_aSH_NS1A_6fusion15FusionCallbacksIS1E_NS1I_17LinearCombinationIaiaiLNS_15FloatRoundStyleE2EEESG_S1H_JEEENS4_5SM1004TMEM4LOAD26SM100_TMEM_LOAD_32dp32b64xESX_S17_NS4_39AutoVectorizingCopyWithAssumedAlignmentILi128EEENS4_14SM90_TMA_STOREES17_S1T_S1T_EEEvvEEEEvNT_6ParamsE)
        .other          _ZN7cutlass13device_kernelINS_4gemm6kernel13GemmUniversalIN4cute5tupleIJiiiiEEENS1_10collective13CollectiveMmaINS1_35MainloopSm100TmaUmmaWarpSpecializedILi5ELi2ELi4ENS5_IJNS4_1CILi1EEESB_SB_EEEEENS5_IJNSA_ILi128EEESE_NSA_ILi64EEEEEEaNS5_IJlSB_lEEEaSH_NS4_8TiledMMAINS4_8MMA_AtomIJNS4_15SM100_MMA_S8_SSIaaiLi128ELi128ELNS4_4UMMA5MajorE0ELSM_0ELNSL_8SaturateE0EEEEEENS4_6LayoutISC_NS5_IJNSA_ILi0EEESR_SR_EEEEENS5_IJNS4_10UnderscoreESU_SU_EEEEENS4_13SM90_TMA_LOADENS4_14ComposedLayoutINS4_7SwizzleILi2ELi4ELi3EEENS4_18smem_ptr_flag_bitsILi8EEENSQ_INS5_IJNSA_ILi8EEESF_EEENS5_IJSF_SB_EEEEEEEvNS4_8identityESX_S17_vS18_EENS_8epilogue10collective18CollectiveEpilogueINS1A_23Sm100TmaWarpSpecializedILi2ELi2ELi64ELb0ELb0EEEJSG_NS5_IJNSQ_ISE_SB_EENSQ_ISF_SB_EEEEEaSH_aSH_NS1A_6fusion15FusionCallbacksIS1E_NS1I_17LinearCombinationIaiaiLNS_15FloatRoundStyleE2EEESG_S1H_JEEENS4_5SM1004TMEM4LOAD26SM100_TMEM_LOAD_32dp32b64xESX_S17_NS4_39AutoVectorizingCopyWithAssumedAlignmentILi128EEENS4_14SM90_TMA_STOREES17_S1T_S1T_EEEvvEEEEvNT_6ParamsE,@"STO_CUDA_ENTRY STV_DEFAULT"
_ZN7cutlass13device_kernelINS_4gemm6kernel13GemmUniversalIN4cute5tupleIJiiiiEEENS1_10collective13CollectiveMmaINS1_35MainloopSm100TmaUmmaWarpSpecializedILi5ELi2ELi4ENS5_IJNS4_1CILi1EEESB_SB_EEEEENS5_IJNSA_ILi128EEESE_NSA_ILi64EEEEEEaNS5_IJlSB_lEEEaSH_NS4_8TiledMMAINS4_8MMA_AtomIJNS4_15SM100_MMA_S8_SSIaaiLi128ELi128ELNS4_4UMMA5MajorE0ELSM_0ELNSL_8SaturateE0EEEEEENS4_6LayoutISC_NS5_IJNSA_ILi0EEESR_SR_EEEEENS5_IJNS4_10UnderscoreESU_SU_EEEEENS4_13SM90_TMA_LOADENS4_14ComposedLayoutINS4_7SwizzleILi2ELi4ELi3EEENS4_18smem_ptr_flag_bitsILi8EEENSQ_INS5_IJNSA_ILi8EEESF_EEENS5_IJSF_SB_EEEEEEEvNS4_8identityESX_S17_vS18_EENS_8epilogue10collective18CollectiveEpilogueINS1A_23Sm100TmaWarpSpecializedILi2ELi2ELi64ELb0ELb0EEEJSG_NS5_IJNSQ_ISE_SB_EENSQ_ISF_SB_EEEEEaSH_aSH_NS1A_6fusion15FusionCallbacksIS1E_NS1I_17LinearCombinationIaiaiLNS_15FloatRoundStyleE2EEESG_S1H_JEEENS4_5SM1004TMEM4LOAD26SM100_TMEM_LOAD_32dp32b64xESX_S17_NS4_39AutoVectorizingCopyWithAssumedAlignmentILi128EEENS4_14SM90_TMA_STOREES17_S1T_S1T_EEEvvEEEEvNT_6ParamsE:
[----:B------:R-:W1:Y:S01]  /*0000*/  LDC R1, c[0x0][0x37c] ;  /* 0x0000df00ff017b82 */ /* 0x000e620000000800 */
[----:B------:R-:W2:Y:S01]  /*0010*/  S2R R167, SR_TID.X ;  /* 0x0000000000a77919 */ /* 0x000ea20000002100 */
[----:B------:R-:W3:Y:S01]  /*0020*/  LDCU.64 UR4, c[0x0][0x890] ;  /* 0x00011200ff0477ac */ /* 0x000ee20008000a00 */
[----:B------:R-:W-:Y:S02]  /*0030*/  PRMT R151, RZ, 0x7610, R151 ;  /* 0x00007610ff977816 */ /* 0x000fe40000000097 */
[----:B------:R-:W-:Y:S01]  /*0040*/  ELECT P5, URZ, PT ;  /* 0x0000000000ff782f */ /* 0x000fe200038a0000 */
[----:B------:R-:W4:Y:S01]  /*0050*/  LDCU.64 UR46, c[0x0][0x358] ;  /* 0x00006b00ff2e77ac */ /* 0x000f220008000a00 */
[----:B---3--:R-:W-:-:S04]  /*0060*/  UISETP.NE.U32.AND UP0, UPT, UR4, URZ, UPT ;  /* 0x000000ff0400728c */ /* 0x008fc8000bf05070 */
[----:B------:R-:W-:Y:S01]  /*0070*/  UISETP.NE.AND.EX UP0, UPT, UR5, URZ, UPT, UP0 ;  /* 0x000000ff0500728c */ /* 0x000fe2000bf05300 */
[----:B--2---:R-:W-:-:S05]  /*0080*/  SHF.R.U32.HI R154, RZ, 0x5, R167 ;  /* 0x00000005ff9a7819 */ /* 0x004fca00000116a7 */
[----:B------:R-:W2:Y:S02]  /*0090*/  SHFL.IDX PT, R0, R154, RZ, 0x1f ;  /* 0x00001fff9a007589 */ /* 0x000ea400000e0000 */
[----:B--2---:R-:W-:Y:S01]  /*00a0*/  R2UR UR8, R0 ;  /* 0x00000000000872ca */ /* 0x004fe200000e0000 */
[----:B-1--4-:R-:W-:-:S14]  /*00b0*/  BRA.U UP0, `(.L_x_0) ;  /* 0x00000001002c7547 */ /* 0x012fdc000b800000 */
[----:B------:R-:W1:Y:S02]  /*00c0*/  LDCU.64 UR6, c[0x0][0x888] ;  /* 0x00011100ff0677ac */ /* 0x000e640008000a00 */
[----:B-1----:R-:W-:-:S04]  /*00d0*/  UISETP.NE.U32.AND UP0, UPT, UR6, URZ, UPT ;  /* 0x000000ff0600728c */ /* 0x002fc8000bf05070 */
[----:B------:R-:W-:-:S09]  /*00e0*/  UISETP.NE.AND.EX UP0, UPT, UR7, URZ, UPT, UP0 ;  /* 0x000000ff0700728c */ /* 0x000fd2000bf05300 */
[----:B------:R-:W-:Y:S05]  /*00f0*/  BRA.U !UP0, `(.L_x_1) ;  /* 0x0000000108107547 */ /* 0x000fea000b800000 */
[----:B------:R-:W1:Y:S02]  /*0100*/  LDC.64 R82, c[0x0][0x888] ;  /* 0x00022200ff527b82 */ /* 0x000e640000000a00 */
[----:B-1----:R1:W5:Y:S01]  /*0110*/  LDG.E R82, desc[UR46][R82.64] ;  /* 0x0000002e52527981 */ /* 0x002362000c1e1900 */
[----:B------:R-:W-:Y:S01]  /*0120*/  HFMA2 R151, -RZ, RZ, 0, 5.9604644775390625e-08 ;  /* 0x00000001ff977431 */ /* 0x000fe200000001ff */
[----:B------:R-:W-:Y:S05]  /*0130*/  BRA `(.L_x_0) ;  /* 0x00000000000c7947 */ /* 0x000fea0003800000 */
.L_x_1:
[----:B------:R-:W1:Y:S01]  /*0140*/  LDCU UR6, c[0x0][0x880] ;  /* 0x00011000ff0677ac */ /* 0x000e620008000800 */
[----:B------:R-:W-:Y:S01]  /*0150*/  HFMA2 R151, -RZ, RZ, 0, 5.9604644775390625e-08 ;  /* 0x00000001ff977431 */ /* 0x000fe200000001ff */
[----:B-1----:R-:W-:-:S07]  /*0160*/  MOV R82, UR6 ;  /* 0x0000000600527c02 */ /* 0x002fce0008000f00 */
.L_x_0:
[----:B------:R-:W2:Y:S02]  /*0170*/  LDCU.64 UR6, c[0x0][0x8b0] ;  /* 0x00011600ff0677ac */ /* 0x000ea40008000a00 */
[----:B--2---:R-:W-:-:S04]  /*0180*/  UISETP.NE.U32.AND UP0, UPT, UR6, URZ, UPT ;  /* 0x000000ff0600728c */ /* 0x004fc8000bf05070 */
[----:B------:R-:W-:-:S09]  /*0190*/  UISETP.NE.AND.EX UP0, UPT, UR7, URZ, UPT, UP0 ;  /* 0x000000ff0700728c */ /* 0x000fd2000bf05300 */
[----:B------:R-:W-:Y:S05]  /*01a0*/  BRA.U UP0, `(.L_x_2) ;  /* 0x0000000100247547 */ /* 0x000fea000b800000 */
[----:B------:R-:W2:Y:S02]  /*01b0*/  LDCU.64 UR6, c[0x0][0x8a8] ;  /* 0x00011500ff0677ac */ /* 0x000ea40008000a00 */
[----:B--2---:R-:W-:-:S04]  /*01c0*/  UISETP.NE.U32.AND UP0, UPT, UR6, URZ, UPT ;  /* 0x000000ff0600728c */ /* 0x004fc8000bf05070 */
[----:B------:R-:W-:-:S09]  /*01d0*/  UISETP.NE.AND.EX UP0, UPT, UR7, URZ, UPT, UP0 ;  /* 0x000000ff0700728c */ /* 0x000fd2000bf05300 */
[----:B------:R-:W-:Y:S05]  /*01e0*/  BRA.U !UP0, `(.L_x_3) ;  /* 0x00000001080c7547 */ /* 0x000fea000b800000 */
[----:B------:R-:W2:Y:S02]  /*01f0*/  LDC.64 R78, c[0x0][0x8a8] ;  /* 0x00022a00ff4e7b82 */ /* 0x000ea40000000a00 */
[----:B--2---:R2:W5:Y:S01]  /*0200*/  LDG.E R78, desc[UR46][R78.64] ;  /* 0x0000002e4e4e7981 */ /* 0x004562000c1e1900 */
[----:B------:R-:W-:Y:S05]  /*0210*/  BRA `(.L_x_2) ;  /* 0x0000000000087947 */ /* 0x000fea0003800000 */
.L_x_3:
[----:B------:R-:W2:Y:S02]  /*0220*/  LDCU UR6, c[0x0][0x8a0] ;  /* 0x00011400ff0677ac */ /* 0x000ea40008000800 */
[----:B--2---:R-:W-:Y:S02]  /*0230*/  MOV R78, UR6 ;  /* 0x00000006004e7c02 */ /* 0x004fe40008000f00 */
.L_x_2:
[----:B------:R-:W-:Y:S01]  /*0240*/  IMAD.U32 R0, RZ, RZ, UR8 ;  /* 0x00000008ff007e24 */ /* 0x000fe2000f8e00ff */
[----:B------:R-:W-:Y:S04]  /*0250*/  BSSY.RECONVERGENT B0, `(.L_x_4) ;  /* 0x000000c000007945 */ /* 0x000fe80003800200 */
[C---:B------:R-:W-:Y:S02]  /*0260*/  ISETP.NE.OR P1, PT, R0.reuse, 0x1, !P5 ;  /* 0x000000010000780c */ /* 0x040fe40006f25670 */
[----:B------:R-:W-:-:S11]  /*0270*/  ISETP.NE.OR P0, PT, R0, 0x3, !P5 ;  /* 0x000000030000780c */ /* 0x000fd60006f05670 */
[----:B------:R-:W-:Y:S05]  /*0280*/  @P1 BRA `(.L_x_5) ;  /* 0x0000000000201947 */ /* 0x000fea0003800000 */
[----:B------:R-:W3:Y:S02]  /*0290*/  LDCU.64 UR6, c[0x0][0x348] ;  /* 0x00006900ff0677ac */ /* 0x000ee40008000a00 */
[----:B---3--:R-:W-:Y:S02]  /*02a0*/  UIADD3 UR10, UP1, UPT, UR6, 0x80, URZ ;  /* 0x00000080060a7890 */ /* 0x008fe4000ff3e0ff */
[----:B------:R-:W-:Y:S02]  /*02b0*/  UIADD3 UR6, UP0, UPT, UR6, 0x180, URZ ;  /* 0x0000018006067890 */ /* 0x000fe4000ff1e0ff */
[----:B------:R-:W-:Y:S02]  /*02c0*/  UIADD3.X UR11, UPT, UPT, URZ, UR7, URZ, UP1, !UPT ;  /* 0x00000007ff0b7290 */ /* 0x000fe40008ffe4ff */
[----:B------:R-:W-:-:S07]  /*02d0*/  UIADD3.X UR7, UPT, UPT, URZ, UR7, URZ, UP0, !UPT ;  /* 0x00000007ff077290 */ /* 0x000fce00087fe4ff */
[----:B------:R3:W-:Y:S02]  /*02e0*/  UTMACCTL.PF [UR10] ;  /* 0x000000000a0079b9 */ /* 0x0007e40008040000 */
[----:B------:R3:W-:Y:S02]  /*02f0*/  UTMACCTL.PF [UR6] ;  /* 0x00000000060079b9 */ /* 0x0007e40008040000 */
[----:B---3--:R-:W-:Y:S01]  /*0300*/  NOP ;  /* 0x0000000000007918 */ /* 0x008fe20000000000 */
.L_x_5:
[----:B------:R-:W-:Y:S05]  /*0310*/  BSYNC.RECONVERGENT B0 ;  /* 0x0000000000007941 */ /* 0x000fea0003800200 */
.L_x_4:
[----:B------:R-:W-:Y:S04]  /*0320*/  BSSY.RECONVERGENT B0, `(.L_x_6) ;  /* 0x000000a000007945 */ /* 0x000fe80003800200 */
        /* <DEDUP_REMOVED lines=9> */
.L_x_7:
[----:B------:R-:W-:Y:S05]  /*03c0*/  BSYNC.RECONVERGENT B0 ;  /* 0x0000000000007941 */ /* 0x000fea0003800200 */
.L_x_6:
[----:B------:R-:W3:Y:S01]  /*03d0*/  LDCU.64 UR6, c[0x0][0x888] ;  /* 0x00011100ff0677ac */ /* 0x000ee20008000a00 */
[----:B------:R-:W-:Y:S02]  /*03e0*/  UISETP.EQ.U32.AND UP1, UPT, UR4, URZ, UPT ;  /* 0x000000ff0400728c */ /* 0x000fe4000bf22070 */
[----:B------:R-:W-:Y:S02]  /*03f0*/  UPLOP3.LUT UP2, UPT, UPT, UPT, UPT, 0x80, 0x8 ;  /* 0x000000000008789c */ /* 0x000fe40003f4f070 */
[----:B---3--:R-:W-:-:S04]  /*0400*/  UISETP.NE.U32.AND UP0, UPT, UR6, URZ, UPT ;  /* 0x000000ff0600728c */ /* 0x008fc8000bf05070 */
[----:B------:R-:W-:-:S04]  /*0410*/  UISETP.NE.AND.EX UP0, UPT, UR7, URZ, UPT, UP0 ;  /* 0x000000ff0700728c */ /* 0x000fc8000bf05300 */
[----:B------:R-:W-:-:S04]  /*0420*/  UISETP.EQ.OR.EX UP3, UPT, UR5, URZ, !UP0, UP1 ;  /* 0x000000ff0500728c */ /* 0x000fc8000c762710 */
[----:B------:R-:W-:-:S05]  /*0430*/  UP2UR UR50, UPR, URZ, 0x8 ;  /* 0x00000008ff327883 */ /* 0x000fca0008000000 */
[----:B------:R-:W-:Y:S07]  /*0440*/  BRA.U !UP3, `(.L_x_8) ;  /* 0x000000010b207547 */ /* 0x000fee000b800000 */
[----:B-----5:R-:W-:Y:S01]  /*0450*/  R2UR UR6, R82 ;  /* 0x00000000520672ca */ /* 0x020fe200000e0000 */
[----:B------:R-:W-:Y:S02]  /*0460*/  UISETP.NE.U32.AND UP2, UPT, UR4, URZ, UPT ;  /* 0x000000ff0400728c */ /* 0x000fe4000bf45070 */
[----:B------:R-:W-:Y:S02]  /*0470*/  USEL UR4, URZ, 0xffffffff, UP0 ;  /* 0xffffffffff047887 */ /* 0x000fe40008000000 */
[----:B------:R-:W-:-:S08]  /*0480*/  UISETP.NE.AND.EX UP2, UPT, UR5, URZ, UPT, UP2 ;  /* 0x000000ff0500728c */ /* 0x000fd0000bf45320 */
[----:B------:R-:W-:-:S04]  /*0490*/  UISETP.NE.AND UP1, UPT, UR6, URZ, UPT ;  /* 0x000000ff0600728c */ /* 0x000fc8000bf25270 */
[----:B------:R-:W-:-:S04]  /*04a0*/  @!UP2 USEL UR4, URZ, 0xffffffff, UP1 ;  /* 0xffffffffff04a887 */ /* 0x000fc80008800000 */
[----:B------:R-:W-:-:S04]  /*04b0*/  ULOP3.LUT UR4, UR4, 0x1, URZ, 0xc0, !UPT ;  /* 0x0000000104047892 */ /* 0x000fc8000f8ec0ff */
[----:B------:R-:W-:-:S11]  /*04c0*/  UISETP.NE.U32.AND UP2, UPT, UR4, 0x1, UPT ;  /* 0x000000010400788c */ /* 0x000fd6000bf45070 */
.L_x_8:
[----:B------:R-:W3:Y:S01]  /*04d0*/  SHFL.IDX PT, R2, R154, RZ, 0x1f ;  /* 0x00001fff9a027589 */ /* 0x000ee200000e0000 */
[----:B------:R-:W-:-:S04]  /*04e0*/  UISETP.NE.AND UP1, UPT, UR8, 0x2, UPT ;  /* 0x000000020800788c */ /* 0x000fc8000bf25270 */
[----:B------:R-:W-:Y:S01]  /*04f0*/  USEL UR6, URZ, 0x1, UP1 ;  /* 0x00000001ff067887 */ /* 0x000fe20008800000 */
[----:B---3--:R-:W-:-:S13]  /*0500*/  ISETP.NE.AND P0, PT, R2, RZ, PT ;  /* 0x000000ff0200720c */ /* 0x008fda0003f05270 */
[----:B------:R-:W-:Y:S05]  /*0510*/  @P0 BRA `(.L_x_9) ;  /* 0x0000000000500947 */ /* 0x000fea0003800000 */
[----:B------:R-:W3:Y:S01]  /*0520*/  S2UR UR5, SR_CgaCtaId ;  /* 0x00000000000579c3 */ /* 0x000ee20000008800 */
[----:B------:R-:W-:Y:S01]  /*0530*/  UMOV UR7, 0x400 ;  /* 0x0000040000077882 */ /* 0x000fe20000000000 */
[----:B------:R-:W-:Y:S01]  /*0540*/  UMOV UR4, 0x1 ;  /* 0x0000000100047882 */ /* 0x000fe20000000000 */
[----:B------:R-:W-:Y:S01]  /*0550*/  ELECT P0, URZ, PT ;  /* 0x0000000000ff782f */ /* 0x000fe20003800000 */
[----:B------:R-:W-:-:S04]  /*0560*/  UIADD3 UR10, UPT, UPT, -UR4, 0x100000, URZ ;  /* 0x00100000040a7890 */ /* 0x000fc8000fffe1ff */
[----:B------:R-:W-:Y:S02]  /*0570*/  USHF.L.U32 UR11, UR10, 0xb, URZ ;  /* 0x0000000b0a0b7899 */ /* 0x000fe400080006ff */
[----:B------:R-:W-:Y:S02]  /*0580*/  USHF.L.U32 UR10, UR10, 0x1, URZ ;  /* 0x000000010a0a7899 */ /* 0x000fe400080006ff */
[----:B---3--:R-:W-:Y:S01]  /*0590*/  ULEA UR5, UR5, UR7, 0x18 ;  /* 0x0000000705057291 */ /* 0x008fe2000f8ec0ff */
[----:B------:R-:W3:Y:S11]  /*05a0*/  FENCE.VIEW.ASYNC.S ;  /* 0x00000000000073c6 */ /* 0x000ef60000000000 */
[----:B---3--:R3:W4:Y:S01]  /*05b0*/  SYNCS.EXCH.64 URZ, [UR5], UR10 ;  /* 0x0000000a05ff75b2 */ /* 0x0087220008000100 */
[----:B------:R3:W1:Y:S01]  /*05c0*/  SYNCS.EXCH.64 URZ, [UR5+0x28], UR10 ;  /* 0x0000280a05ff75b2 */ /* 0x0006620008000100 */
        /* <DEDUP_REMOVED lines=8> */
[----:B------:R-:W-:Y:S01]  /*0650*/  NOP ;  /* 0x0000000000007918 */ /* 0x000fe20000000000 */
.L_x_9:
[----:B------:R-:W2:Y:S01]  /*0660*/  SHFL.IDX PT, R2, R154, RZ, 0x1f ;  /* 0x00001fff9a027589 */ /* 0x000ea200000e0000 */
[----:B------:R-:W-:Y:S01]  /*0670*/  NOP ;  /* 0x0000000000007918 */ /* 0x000fe20000000000 */
[----:B--2---:R-:W-:-:S13]  /*0680*/  ISETP.NE.AND P0, PT, R2, 0x1, PT ;  /* 0x000000010200780c */ /* 0x004fda0003f05270 */
[----:B------:R-:W-:Y:S05]  /*0690*/  @P0 BRA `(.L_x_10) ;  /* 0x0000000000480947 */ /* 0x000fea0003800000 */
[----:B------:R-:W2:Y:S01]  /*06a0*/  S2UR UR7, SR_CgaCtaId ;  /* 0x00000000000779c3 */ /* 0x000ea20000008800 */
[----:B------:R-:W-:Y:S01]  /*06b0*/  UMOV UR9, 0x400 ;  /* 0x0000040000097882 */ /* 0x000fe20000000000 */
[----:B---3--:R-:W-:Y:S01]  /*06c0*/  UMOV UR5, 0x20 ;  /* 0x0000002000057882 */ /* 0x008fe20000000000 */
[----:B------:R-:W-:Y:S01]  /*06d0*/  UMOV UR4, 0x80 ;  /* 0x0000008000047882 */ /* 0x000fe20000000000 */
[----:B------:R-:W-:-:S04]  /*06e0*/  UIADD3 UR10, UPT, UPT, -UR5, 0x100000, URZ ;  /* 0x00100000050a7890 */ /* 0x000fc8000fffe1ff */
[----:B------:R-:W-:Y:S02]  /*06f0*/  USHF.L.U32 UR11, UR10, 0xb, URZ ;  /* 0x0000000b0a0b7899 */ /* 0x000fe400080006ff */
[----:B------:R-:W-:Y:S02]  /*0700*/  USHF.L.U32 UR10, UR10, 0x1, URZ ;  /* 0x000000010a0a7899 */ /* 0x000fe400080006ff */
[----:B------:R-:W-:-:S04]  /*0710*/  UIADD3 UR4, UPT, UPT, -UR4, 0x100000, URZ ;  /* 0x0010000004047890 */ /* 0x000fc8000fffe1ff */
[----:B------:R-:W-:Y:S02]  /*0720*/  USHF.L.U32 UR5, UR4, 0xb, URZ ;  /* 0x0000000b04057899 */ /* 0x000fe400080006ff */
[----:B------:R-:W-:Y:S01]  /*0730*/  USHF.L.U32 UR4, UR4, 0x1, URZ ;  /* 0x0000000104047899 */ /* 0x000fe200080006ff */
[----:B------:R-:W-:Y:S01]  /*0740*/  ELECT P0, URZ, PT ;  /* 0x0000000000ff782f */ /* 0x000fe20003800000 */
[----:B--2---:R-:W-:Y:S01]  /*0750*/  ULEA UR7, UR7, UR9, 0x18 ;  /* 0x0000000907077291 */ /* 0x004fe2000f8ec0ff */
[----:B------:R-:W2:Y:S11]  /*0760*/  FENCE.VIEW.ASYNC.S ;  /* 0x00000000000073c6 */ /* 0x000eb60000000000 */
[----:B--2---:R2:W3:Y:S01]  /*0770*/  SYNCS.EXCH.64 URZ, [UR7+0x50], UR10 ;  /* 0x0000500a07ff75b2 */ /* 0x0044e20008000100 */
[----:B------:R2:W1:Y:S01]  /*0780*/  SYNCS.EXCH.64 URZ, [UR7+0x60], UR4 ;  /* 0x0000600407ff75b2 */ /* 0x0004620008000100 */
[----:B------:R2:W1:Y:S01]  /*0790*/  SYNCS.EXCH.64 URZ, [UR7+0x58], UR10 ;  /* 0x0000580a07ff75b2 */ /* 0x0004620008000100 */
[----:B------:R2:W1:Y:S01]  /*07a0*/  SYNCS.EXCH.64 URZ, [UR7+0x68], UR4 ;  /* 0x0000680407ff75b2 */ /* 0x0004620008000100 */
[----:B------:R-:W-:Y:S01]  /*07b0*/  NOP ;  /* 0x0000000000007918 */ /* 0x000fe20000000000 */
.L_x_10:
[----:B------:R-:W4:Y:S01]  /*07c0*/  SHFL.IDX PT, R2, R154, RZ, 0x1f ;  /* 0x00001fff9a027589 */ /* 0x000f2200000e0000 */
[----:B------:R-:W-:Y:S01]  /*07d0*/  NOP ;  /* 0x0000000000007918 */ /* 0x000fe20000000000 */
[----:B----4-:R-:W-:-:S13]  /*07e0*/  ISETP.NE.AND P0, PT, R2, 0x3, PT ;  /* 0x000000030200780c */ /* 0x010fda0003f05270 */
[----:B------:R-:W-:Y:S05]  /*07f0*/  @P0 BRA `(.L_x_11) ;  /* 0x0000000000300947 */ /* 0x000fea0003800000 */
[----:B--23--:R-:W2:Y:S01]  /*0800*/  S2UR UR5, SR_CgaCtaId ;  /* 0x00000000000579c3 */ /* 0x00cea20000008800 */
[----:B------:R-:W-:Y:S01]  /*0810*/  UMOV UR7, 0x400 ;  /* 0x0000040000077882 */ /* 0x000fe20000000000 */
[----:B------:R-:W-:Y:S01]  /*0820*/  UMOV UR4, 0x20 ;  /* 0x0000002000047882 */ /* 0x000fe20000000000 */
[----:B------:R-:W-:Y:S01]  /*0830*/  ELECT P0, URZ, PT ;  /* 0x0000000000ff782f */ /* 0x000fe20003800000 */
[----:B------:R-:W-:-:S04]  /*0840*/  UIADD3 UR10, UPT, UPT, -UR4, 0x100000, URZ ;  /* 0x00100000040a7890 */ /* 0x000fc8000fffe1ff */
[----:B------:R-:W-:Y:S02]  /*0850*/  USHF.L.U32 UR11, UR10, 0xb, URZ ;  /* 0x0000000b0a0b7899 */ /* 0x000fe400080006ff */
[----:B------:R-:W-:Y:S02]  /*0860*/  USHF.L.U32 UR10, UR10, 0x1, URZ ;  /* 0x000000010a0a7899 */ /* 0x000fe400080006ff */
[----:B--2---:R-:W-:Y:S01]  /*0870*/  ULEA UR5, UR5, UR7, 0x18 ;  /* 0x0000000705057291 */ /* 0x004fe2000f8ec0ff */
[----:B------:R-:W2:Y:S11]  /*0880*/  FENCE.VIEW.ASYNC.S ;  /* 0x00000000000073c6 */ /* 0x000eb60000000000 */
[----:B--2---:R4:W2:Y:S01]  /*0890*/  SYNCS.EXCH.64 URZ, [UR5+0x70], UR10 ;  /* 0x0000700a05ff75b2 */ /* 0x0048a20008000100 */
[----:B------:R4:W3:Y:S02]  /*08a0*/  SYNCS.EXCH.64 URZ, [UR5+0x78], UR10 ;  /* 0x0000780a05ff75b2 */ /* 0x0008e40008000100 */
[----:B----4-:R-:W-:Y:S01]  /*08b0*/  NOP ;  /* 0x0000000000007918 */ /* 0x010fe20000000000 */
.L_x_11:
[----:B------:R-:W4:Y:S01]  /*08c0*/  SHFL.IDX PT, R2, R154, RZ, 0x1f ;  /* 0x00001fff9a027589 */ /* 0x000f2200000e0000 */
[----:B------:R-:W-:Y:S01]  /*08d0*/  NOP ;  /* 0x0000000000007918 */ /* 0x000fe20000000000 */
[----:B----4-:R-:W-:-:S13]  /*08e0*/  ISETP.NE.AND P0, PT, R2, 0x4, PT ;  /* 0x000000040200780c */ /* 0x010fda0003f05270 */
[----:B------:R-:W-:Y:S05]  /*08f0*/  @P0 BRA `(.L_x_12) ;  /* 0x00000000004c0947 */ /* 0x000fea0003800000 */
[----:B--23--:R-:W2:Y:S01]  /*0900*/  S2UR UR5, SR_CgaCtaId ;  /* 0x00000000000579c3 */ /* 0x00cea20000008800 */
[----:B------:R-:W-:Y:S01]  /*0910*/  UMOV UR9, 0x100 ;  /* 0x0000010000097882 */ /* 0x000fe20000000000 */
[----:B------:R-:W-:Y:S01]  /*0920*/  UMOV UR7, 0x400 ;  /* 0x0000040000077882 */ /* 0x000fe20000000000 */
[----:B------:R-:W-:Y:S01]  /*0930*/  USEL UR9, UR9, 0xe0, UP2 ;  /* 0x000000e009097887 */ /* 0x000fe20009000000 */
[----:B------:R-:W-:Y:S01]  /*0940*/  UMOV UR4, 0x1 ;  /* 0x0000000100047882 */ /* 0x000fe20000000000 */
[----:B------:R-:W-:Y:S01]  /*0950*/  ELECT P0, URZ, PT ;  /* 0x0000000000ff782f */ /* 0x000fe20003800000 */
[----:B------:R-:W-:-:S04]  /*0960*/  UIADD3 UR10, UPT, UPT, -UR4, 0x100000, URZ ;  /* 0x00100000040a7890 */ /* 0x000fc8000fffe1ff */
[----:B------:R-:W-:Y:S02]  /*0970*/  USHF.L.U32 UR11, UR10, 0xb, URZ ;  /* 0x0000000b0a0b7899 */ /* 0x000fe400080006ff */
[----:B------:R-:W-:Y:S02]  /*0980*/  USHF.L.U32 UR10, UR10, 0x1, URZ ;  /* 0x000000010a0a7899 */ /* 0x000fe400080006ff */
[----:B------:R-:W-:-:S04]  /*0990*/  UIADD3 UR12, UPT, UPT, -UR9, 0x100000, URZ ;  /* 0x00100000090c7890 */ /* 0x000fc8000fffe1ff */
[----:B------:R-:W-:Y:S02]  /*09a0*/  USHF.L.U32 UR13, UR12, 0xb, URZ ;  /* 0x0000000b0c0d7899 */ /* 0x000fe400080006ff */
[----:B------:R-:W-:Y:S02]  /*09b0*/  USHF.L.U32 UR12, UR12, 0x1, URZ ;  /* 0x000000010c0c7899 */ /* 0x000fe400080006ff */
[----:B--2---:R-:W-:Y:S01]  /*09c0*/  ULEA UR5, UR5, UR7, 0x18 ;  /* 0x0000000705057291 */ /* 0x004fe2000f8ec0ff */
[----:B------:R-:W2:Y:S11]  /*09d0*/  FENCE.VIEW.ASYNC.S ;  /* 0x00000000000073c6 */ /* 0x000eb60000000000 */
[----:B--2---:R4:W2:Y:S01]  /*09e0*/  SYNCS.EXCH.64 URZ, [UR5+0x80], UR10 ;  /* 0x0000800a05ff75b2 */ /* 0x0048a20008000100 */
[----:B------:R4:W3:Y:S01]  /*09f0*/  SYNCS.EXCH.64 URZ, [UR5+0x90], UR12 ;  /* 0x0000900c05ff75b2 */ /* 0x0008e20008000100 */
[----:B------:R4:W1:Y:S01]  /*0a00*/  SYNCS.EXCH.64 URZ, [UR5+0x88], UR10 ;  /* 0x0000880a05ff75b2 */ /* 0x0008620008000100 */
[----:B------:R4:W1:Y:S02]  /*0a10*/  SYNCS.EXCH.64 URZ, [UR5+0x98], UR12 ;  /* 0x0000980c05ff75b2 */ /* 0x0008640008000100 */
[----:B----4-:R-:W-:Y:S01]  /*0a20*/  NOP ;  /* 0x0000000000007918 */ /* 0x010fe20000000000 */
.L_x_12:
[----:B------:R-:W4:Y:S01]  /*0a30*/  SHFL.IDX PT, R2, R154, RZ, 0x1f ;  /* 0x00001fff9a027589 */ /* 0x000f2200000e0000 */
[----:B------:R-:W-:Y:S01]  /*0a40*/  NOP ;  /* 0x0000000000007918 */ /* 0x000fe20000000000 */
[----:B----4-:R-:W-:-:S13]  /*0a50*/  ISETP.NE.AND P0, PT, R2, 0x5, PT ;  /* 0x000000050200780c */ /* 0x010fda0003f05270 */
[----:B------:R-:W-:Y:S05]  /*0a60*/  @P0 BRA `(.L_x_13) ;  /* 0x0000000000580947 */ /* 0x000fea0003800000 */
[----:B--2---:R-:W2:Y:S01]  /*0a70*/  S2UR UR7, SR_CgaCtaId ;  /* 0x00000000000779c3 */ /* 0x004ea20000008800 */
        /* <DEDUP_REMOVED lines=12> */
[----:B--2---:R4:W2:Y:S01]  /*0b40*/  SYNCS.EXCH.64 URZ, [UR7+0xa0], UR10 ;  /* 0x0000a00a07ff75b2 */ /* 0x0048a20008000100 */
[----:B------:R4:W3:Y:S01]  /*0b50*/  SYNCS.EXCH.64 URZ, [UR7+0xc0], UR4 ;  /* 0x0000c00407ff75b2 */ /* 0x0008e20008000100 */
[----:B------:R4:W1:Y:S01]  /*0b60*/  SYNCS.EXCH.64 URZ, [UR7+0xa8], UR10 ;  /* 0x0000a80a07ff75b2 */ /* 0x0008620008000100 */
[----:B------:R4:W1:Y:S01]  /*0b70*/  SYNCS.EXCH.64 URZ, [UR7+0xc8], UR4 ;  /* 0x0000c80407ff75b2 */ /* 0x0008620008000100 */
[----:B------:R4:W1:Y:S01]  /*0b80*/  SYNCS.EXCH.64 URZ, [UR7+0xb0], UR10 ;  /* 0x0000b00a07ff75b2 */ /* 0x0008620008000100 */
[----:B------:R4:W1:Y:S01]  /*0b90*/  SYNCS.EXCH.64 URZ, [UR7+0xd0], UR4 ;  /* 0x0000d00407ff75b2 */ /* 0x0008620008000100 */
[----:B------:R4:W1:Y:S01]  /*0ba0*/  SYNCS.EXCH.64 URZ, [UR7+0xb8], UR10 ;  /* 0x0000b80a07ff75b2 */ /* 0x0008620008000100 */
[----:B------:R4:W1:Y:S02]  /*0bb0*/  SYNCS.EXCH.64 URZ, [UR7+0xd8], UR4 ;  /* 0x0000d80407ff75b2 */ /* 0x0008640008000100 */
[----:B----4-:R-:W-:Y:S01]  /*0bc0*/  NOP ;  /* 0x0000000000007918 */ /* 0x010fe20000000000 */
.L_x_13:
        /* <DEDUP_REMOVED lines=18> */
.L_x_14:
[----:B--23--:R-:W2:Y:S01]  /*0cf0*/  S2UR UR5, SR_CTAID.X ;  /* 0x00000000000579c3 */ /* 0x00cea20000002500 */
[----:B------:R-:W-:-:S05]  /*0d00*/  CS2R.32 R152, SR_CgaSize ;  /* 0x0000000000987805 */ /* 0x000fca0000008a00 */
[----:B------:R-:W-:-:S05]  /*0d10*/  IMAD R152, R152, -0xa0, RZ ;  /* 0xffffff6098987824 */ /* 0x000fca00078e02ff */
[----:B------:R-:W-:-:S14]  /*0d20*/  R2UR UR9, R152 ;  /* 0x00000000980972ca */ /* 0x000fdc00000e0000 */
[----:B------:R-:W3:Y:S01]  /*0d30*/  LDCU UR9, c[0x0][UR9+0x2b0] ;  /* 0x00005600090977ac */ /* 0x000ee20008000800 */
[----:B------:R-:W-:Y:S01]  /*0d40*/  NOP ;  /* 0x0000000000007918 */ /* 0x000fe20000000000 */
[----:B------:R-:W-:-:S05]  /*0d50*/  CS2R.32 R152, SR_CgaSize ;  /* 0x0000000000987805 */ /* 0x000fca0000008a00 */
[----:B------:R-:W-:-:S05]  /*0d60*/  IMAD R152, R152, -0xa0, RZ ;  /* 0xffffff6098987824 */ /* 0x000fca00078e02ff */
[----:B------:R-:W-:-:S14]  /*0d70*/  R2UR UR7, R152 ;  /* 0x00000000980772ca */ /* 0x000fdc00000e0000 */
[----:B------:R-:W4:Y:S01]  /*0d80*/  LDCU UR7, c[0x0][UR7+0x2b4] ;  /* 0x00005680070777ac */ /* 0x000f220008000800 */
[----:B------:R-:W1:Y:S08]  /*0d90*/  S2UR UR4, SR_CTAID.Y ;  /* 0x00000000000479c3 */ /* 0x000e700000002600 */
[----:B------:R-:W4:Y:S01]  /*0da0*/  LDC R9, c[0x0][0xb24] ;  /* 0x0002c900ff097b82 */ /* 0x000f220000000800 */
[----:B--2---:R-:W-:-:S02]  /*0db0*/  I2FP.F32.U32 R4, UR5 ;  /* 0x0000000500047c45 */ /* 0x004fc40008201000 */
[----:B------:R-:W-:-:S05]  /*0dc0*/  CS2R.32 R5, SR_CgaSize ;  /* 0x0000000000057805 */ /* 0x000fca0000008a00 */
[----:B------:R-:W-:-:S06]  /*0dd0*/  IMAD R5, R5, -0xa0, RZ ;  /* 0xffffff6005057824 */ /* 0x000fcc00078e02ff */
[----:B------:R-:W2:Y:S01]  /*0de0*/  LDC R5, c[0x0][R5+0x2a0] ;  /* 0x0000a80005057b82 */ /* 0x000ea20000000800 */
[----:B------:R-:W-:Y:S01]  /*0df0*/  MOV R21, UR5 ;  /* 0x0000000500157c02 */ /* 0x000fe20008000f00 */
[----:B---3--:R-:W-:Y:S01]  /*0e00*/  FMUL R4, R4, UR9 ;  /* 0x0000000904047c20 */ /* 0x008fe20008400000 */
[----:B-1----:R-:W-:Y:S02]  /*0e10*/  I2FP.F32.U32 R2, UR4 ;  /* 0x0000000400027c45 */ /* 0x002fe40008201000 */
[----:B------:R-:W-:-:S05]  /*0e20*/  CS2R.32 R3, SR_CgaSize ;  /* 0x0000000000037805 */ /* 0x000fca0000008a00 */
[----:B------:R-:W-:-:S06]  /*0e30*/  IMAD R3, R3, -0xa0, RZ ;  /* 0xffffff6003037824 */ /* 0x000fcc00078e02ff */
[----:B------:R-:W1:Y:S01]  /*0e40*/  LDC R3, c[0x0][R3+0x2a4] ;  /* 0x0000a90003037b82 */ /* 0x000e620000000800 */
[----:B------:R-:W3:Y:S01]  /*0e50*/  F2I.U32.TRUNC.NTZ R152, R4 ;  /* 0x0000000400987305 */ /* 0x000ee2000020f000 */
[----:B------:R-:W-:Y:S01]  /*0e60*/  MOV R20, UR4 ;  /* 0x0000000400147c02 */ /* 0x000fe20008000f00 */
[----:B----4-:R-:W-:-:S05]  /*0e70*/  FMUL R2, R2, UR7 ;  /* 0x0000000702027c20 */ /* 0x010fca0008400000 */
[----:B------:R-:W-:Y:S01]  /*0e80*/  BAR.SYNC.DEFER_BLOCKING 0x0 ;  /* 0x0000000000007b1d */ /* 0x000fe20000010000 */
[----:B------:R-:W-:-:S05]  /*0e90*/  ISETP.GE.AND P0, PT, R9, 0x1, PT ;  /* 0x000000010900780c */ /* 0x000fca0003f06270 */
[----:B------:R-:W4:Y:S02]  /*0ea0*/  F2I.U32.TRUNC.NTZ R150, R2 ;  /* 0x0000000200967305 */ /* 0x000f24000020f000 */
[----:B------:R-:W1:Y:S01]  /*0eb0*/  S2UR UR36, SR_CTAID.Z ;  /* 0x00000000002479c3 */ /* 0x000e620000002700 */
[----:B---3--:R-:W-:-:S05]  /*0ec0*/  IADD3 R152, PT, PT, -R152, RZ, RZ ;  /* 0x000000ff98987210 */ /* 0x008fca0007ffe1ff */
[----:B--2---:R-:W-:Y:S01]  /*0ed0*/  IMAD R152, R5, R152, UR5 ;  /* 0x0000000505987e24 */ /* 0x004fe2000f8e0298 */
[----:B----4-:R-:W-:-:S05]  /*0ee0*/  IADD3 R150, PT, PT, -R150, RZ, RZ ;  /* 0x000000ff96967210 */ /* 0x010fca0007ffe1ff */
[----:B-1----:R-:W-:Y:S01]  /*0ef0*/  IMAD R150, R3, R150, UR4 ;  /* 0x0000000403967e24 */ /* 0x002fe2000f8e0296 */
[----:B------:R-:W-:Y:S06]  /*0f00*/  @!P0 BRA `(.L_x_15) ;  /* 0x0000000000b88947 */ /* 0x000fec0003800000 */
[----:B------:R-:W1:Y:S01]  /*0f10*/  LDC.64 R4, c[0x0][0xb18] ;  /* 0x0002c600ff047b82 */ /* 0x000e620000000a00 */
[----:B------:R-:W-:-:S07]  /*0f20*/  ISETP.NE.AND P0, PT, R9, 0x1, PT ;  /* 0x000000010900780c */ /* 0x000fce0003f05270 */
[----:B------:R-:W2:Y:S08]  /*0f30*/  LDC R10, c[0x0][0xb0c] ;  /* 0x0002c300ff0a7b82 */ /* 0x000eb00000000800 */
[----:B------:R-:W3:Y:S08]  /*0f40*/  LDC R11, c[0x0][0x370] ;  /* 0x0000dc00ff0b7b82 */ /* 0x000ef00000000800 */
[----:B------:R-:W4:Y:S01]  /*0f50*/  LDC R12, c[0x0][0x374] ;  /* 0x0000dd00ff0c7b82 */ /* 0x000f220000000800 */
[----:B-1----:R-:W-:-:S07]  /*0f60*/  ISETP.NE.AND P1, PT, R4, 0x1, PT ;  /* 0x000000010400780c */ /* 0x002fce0003f25270 */
[----:B------:R-:W3:Y:S01]  /*0f70*/  LDC.64 R6, c[0x0][0xb10] ;  /* 0x0002c400ff067b82 */ /* 0x000ee20000000a00 */
[----:B--2---:R-:W-:-:S07]  /*0f80*/  ISETP.NE.AND P2, PT, R10, 0x1, PT ;  /* 0x000000010a00780c */ /* 0x004fce0003f45270 */
[----:B------:R-:W1:Y:S08]  /*0f90*/  LDC R8, c[0x0][0xb20] ;  /* 0x0002c800ff087b82 */ /* 0x000e700000000800 */
[----:B------:R-:W2:Y:S01]  /*0fa0*/  LDC.64 R2, c[0x0][0xb28] ;  /* 0x0002ca00ff027b82 */ /* 0x000ea20000000a00 */
[----:B----4-:R-:W-:-:S04]  /*0fb0*/  IMAD.HI.U32 R13, R12, R5, RZ ;  /* 0x000000050c0d7227 */ /* 0x010fc800078e00ff */
[----:B------:R-:W-:-:S04]  /*0fc0*/  IMAD.HI.U32 R5, R20, R5, RZ ;  /* 0x0000000514057227 */ /* 0x000fc800078e00ff */
[----:B---3--:R-:W-:-:S04]  /*0fd0*/  IMAD.HI.U32 R14, R11, R6, RZ ;  /* 0x000000060b0e7227 */ /* 0x008fc800078e00ff */
[C---:B------:R-:W-:Y:S01]  /*0fe0*/  IMAD.HI.U32 R16, R21.reuse, R6, RZ ;  /* 0x0000000615107227 */ /* 0x040fe200078e00ff */
[-C--:B------:R-:W-:Y:S02]  /*0ff0*/  @P2 SHF.R.U32.HI R11, RZ, R7.reuse, R14 ;  /* 0x00000007ff0b2219 */ /* 0x080fe4000001160e */
[-C--:B-1----:R-:W-:Y:S02]  /*1000*/  @P1 SHF.R.U32.HI R12, RZ, R8.reuse, R13 ;  /* 0x00000008ff0c1219 */ /* 0x082fe4000001160d */
[----:B------:R-:W-:Y:S02]  /*1010*/  SHF.R.U32.HI R5, RZ, R8, R5 ;  /* 0x00000008ff057219 */ /* 0x000fe40000011605 */
[----:B------:R-:W-:Y:S02]  /*1020*/  SHF.R.U32.HI R16, RZ, R7, R16 ;  /* 0x00000007ff107219 */ /* 0x000fe40000011610 */
[----:B------:R-:W-:Y:S01]  /*1030*/  SEL R5, R20, R5, !P1 ;  /* 0x0000000514057207 */ /* 0x000fe20004800000 */
[----:B--2---:R-:W-:Y:S01]  /*1040*/  IMAD.HI.U32 R14, R12, R2, RZ ;  /* 0x000000020c0e7227 */ /* 0x004fe200078e00ff */
[----:B------:R-:W-:-:S02]  /*1050*/  SEL R7, R21, R16, !P2 ;  /* 0x0000001015077207 */ /* 0x000fc40005000000 */
[----:B------:R-:W-:Y:S01]  /*1060*/  IADD3 R13, PT, PT, -R5, RZ, RZ ;  /* 0x000000ff050d7210 */ /* 0x000fe20007ffe1ff */
[----:B------:R-:W-:Y:S01]  /*1070*/  IMAD.HI.U32 R6, R11, R2, RZ ;  /* 0x000000020b067227 */ /* 0x000fe200078e00ff */
[----:B------:R-:W-:-:S03]  /*1080*/  @P0 SHF.R.U32.HI R12, RZ, R3, R14 ;  /* 0x00000003ff0c0219 */ /* 0x000fc6000001160e */
[----:B------:R-:W-:Y:S01]  /*1090*/  IMAD R13, R4, R13, R20 ;  /* 0x0000000d040d7224 */ /* 0x000fe200078e0214 */
[----:B------:R-:W-:Y:S01]  /*10a0*/  @P0 SHF.R.U32.HI R11, RZ, R3, R6 ;  /* 0x00000003ff0b0219 */ /* 0x000fe20000011606 */
[----:B------:R-:W-:-:S04]  /*10b0*/  IMAD R12, R12, R9, RZ ;  /* 0x000000090c0c7224 */ /* 0x000fc800078e02ff */
[----:B------:R-:W-:Y:S01]  /*10c0*/  IMAD R6, R11, R9, RZ ;  /* 0x000000090b067224 */ /* 0x000fe200078e02ff */
[----:B------:R-:W-:-:S04]  /*10d0*/  ISETP.GE.AND P1, PT, R5, R12, PT ;  /* 0x0000000c0500720c */ /* 0x000fc80003f26270 */
[----:B------:R-:W-:Y:S01]  /*10e0*/  ISETP.GE.OR P1, PT, R7, R6, P1 ;  /* 0x000000060700720c */ /* 0x000fe20000f26670 */
[----:B------:R-:W-:-:S05]  /*10f0*/  IMAD.HI.U32 R6, R5, R2, RZ ;  /* 0x0000000205067227 */ /* 0x000fca00078e00ff */
[----:B------:R-:W-:-:S04]  /*1100*/  SHF.R.U32.HI R6, RZ, R3, R6 ;  /* 0x00000003ff067219 */ /* 0x000fc80000011606 */
[----:B------:R-:W-:-:S03]  /*1110*/  SEL R6, R5, R6, !P0 ;  /* 0x0000000605067207 */ /* 0x000fc60004000000 */
[----:B------:R-:W-:Y:S01]  /*1120*/  @!P1 IMAD.HI.U32 R8, R7, R2, RZ ;  /* 0x0000000207089227 */ /* 0x000fe200078e00ff */
[----:B------:R-:W-:-:S04]  /*1130*/  IADD3 R2, PT, PT, -R6, RZ, RZ ;  /* 0x000000ff06027210 */ /* 0x000fc80007ffe1ff */
[----:B------:R-:W-:Y:S01]  /*1140*/  @!P1 SHF.R.U32.HI R8, RZ, R3, R8 ;  /* 0x00000003ff089219 */ /* 0x000fe20000011608 */
[----:B------:R-:W-:-:S03]  /*1150*/  IMAD R2, R9, R2, R5 ;  /* 0x0000000209027224 */ /* 0x000fc600078e0205 */
[----:B------:R-:W-:-:S05]  /*1160*/  @!P1 SEL R3, R7, R8, !P0 ;  /* 0x0000000807039207 */ /* 0x000fca0004000000 */
[--C-:B------:R-:W-:Y:S02]  /*1170*/  @!P1 IMAD.IADD R6, R6, 0x1, -R3.reuse ;  /* 0x0000000106069824 */ /* 0x100fe400078e0a03 */
[----:B------:R-:W-:Y:S01]  /*1180*/  @!P1 IMAD R3, R2, R11, R3 ;  /* 0x0000000b02039224 */ /* 0x000fe200078e0203 */
[----:B------:R-:W-:Y:S01]  /*1190*/  IADD3 R2, PT, PT, -R7, RZ, RZ ;  /* 0x000000ff07027210 */ /* 0x000fe20007ffe1ff */
[----:B------:R-:W-:Y:S02]  /*11a0*/  @!P1 IMAD R5, R6, R9, R7 ;  /* 0x0000000906059224 */ /* 0x000fe400078e0207 */
[----:B------:R-:W-:Y:S02]  /*11b0*/  @!P1 IMAD.MOV.U32 R7, RZ, RZ, R3 ;  /* 0x000000ffff079224 */ /* 0x000fe400078e0003 */
[----:B------:R-:W-:Y:S02]  /*11c0*/  IMAD R2, R10, R2, R21 ;  /* 0x000000020a027224 */ /* 0x000fe400078e0215 */
[----:B------:R-:W-:-:S02]  /*11d0*/  IMAD R20, R5, R4, R13 ;  /* 0x0000000405147224 */ /* 0x000fc400078e020d */
[----:B------:R-:W-:Y:S02]  /*11e0*/  IMAD R21, R7, R10, R2 ;  /* 0x0000000a07157224 */ /* 0x000fe400078e0202 */
.L_x_15:
[----:B------:R-:W1:Y:S01]  /*11f0*/  LDCU UR4, c[0x0][0xb30] ;  /* 0x00016600ff0477ac */ /* 0x000e620008000800 */
[----:B------:R-:W2:Y:S08]  /*1200*/  S2UR UR37, SR_CgaCtaId ;  /* 0x00000000002579c3 */ /* 0x000eb00000008800 */
[----:B------:R-:W3:Y:S01]  /*1210*/  LDC R72, c[0x0][0xb24] ;  /* 0x0002c900ff487b82 */ /* 0x000ee20000000800 */
[----:B-1----:R-:W-:-:S09]  /*1220*/  UISETP.NE.AND UP1, UPT, UR4, 0x1, UPT ;  /* 0x000000010400788c */ /* 0x002fd2000bf25270 */
[----:B--2---:R-:W-:Y:S05]  /*1230*/  BRA.U UP1, `(.L_x_16) ;  /* 0x0000000101407547 */ /* 0x004fea000b800000 */
[----:B------:R-:W1:Y:S08]  /*1240*/  LDC.64 R4, c[0x0][0xb10] ;  /* 0x0002c400ff047b82 */ /* 0x000e700000000a00 */
[----:B------:R-:W2:Y:S08]  /*1250*/  LDC.64 R2, c[0x0][0xb18] ;  /* 0x0002c600ff027b82 */ /* 0x000eb00000000a00 */
[----:B------:R-:W4:Y:S08]  /*1260*/  LDC R6, c[0x0][0xb20] ;  /* 0x0002c800ff067b82 */ /* 0x000f300000000800 */
[----:B------:R-:W3:Y:S01]  /*1270*/  LDC R8, c[0x0][0xb0c] ;  /* 0x0002c300ff087b82 */ /* 0x000ee20000000800 */
[----:B-1----:R-:W-:-:S05]  /*1280*/  IMAD.HI.U32 R4, R21, R4, RZ ;  /* 0x0000000415047227 */ /* 0x002fca00078e00ff */
[----:B------:R-:W-:Y:S01]  /*1290*/  SHF.R.U32.HI R4, RZ, R5, R4 ;  /* 0x00000005ff047219 */ /* 0x000fe20000011604 */
[----:B--2---:R-:W-:Y:S01]  /*12a0*/  IMAD.HI.U32 R3, R20, R3, RZ ;  /* 0x0000000314037227 */ /* 0x004fe200078e00ff */
[----:B------:R-:W-:-:S04]  /*12b0*/  ISETP.NE.AND P0, PT, R2, 0x1, PT ;  /* 0x000000010200780c */ /* 0x000fc80003f05270 */
[----:B----4-:R-:W-:-:S04]  /*12c0*/  SHF.R.U32.HI R3, RZ, R6, R3 ;  /* 0x00000006ff037219 */ /* 0x010fc80000011603 */
[----:B------:R-:W-:Y:S02]  /*12d0*/  SEL R3, R20, R3, !P0 ;  /* 0x0000000314037207 */ /* 0x000fe40004000000 */
[----:B---3--:R-:W-:-:S04]  /*12e0*/  ISETP.NE.AND P1, PT, R8, 0x1, PT ;  /* 0x000000010800780c */ /* 0x008fc80003f25270 */
[----:B------:R-:W-:-:S05]  /*12f0*/  SEL R4, R21, R4, !P1 ;  /* 0x0000000415047207 */ /* 0x000fca0004800000 */
[----:B------:R-:W-:Y:S02]  /*1300*/  IMAD.IADD R5, R3, 0x1, -R4 ;  /* 0x0000000103057824 */ /* 0x000fe400078e0a04 */
[----:B------:R-:W-:Y:S02]  /*1310*/  IMAD.IADD R3, R4, 0x1, -R3 ;  /* 0x0000000104037824 */ /* 0x000fe400078e0a03 */
[----:B------:R-:W-:Y:S02]  /*1320*/  IMAD R21, R5, R8, R21 ;  /* 0x0000000805157224 */ /* 0x000fe400078e0215 */
[----:B------:R-:W-:-:S07]  /*1330*/  IMAD R20, R3, R2, R20 ;  /* 0x0000000203147224 */ /* 0x000fce00078e0214 */
.L_x_16:
[----:B------:R-:W-:Y:S01]  /*1340*/  BAR.SYNC.DEFER_BLOCKING 0x0 ;  /* 0x0000000000007b1d */ /* 0x000fe20000010000 */
[----:B------:R-:W-:Y:S01]  /*1350*/  UISETP.NE.AND UP1, UPT, UR8, 0x2, UPT ;  /* 0x000000020800788c */ /* 0x000fe2000bf25270 */
[----:B------:R-:W-:Y:S02]  /*1360*/  ISETP.NE.OR P5, PT, R0, 0x2, !P5 ;  /* 0x000000020000780c */ /* 0x000fe40006fa5670 */
[----:B------:R-:W-:-:S06]  /*1370*/  LOP3.LUT R2, R167, 0x1f, RZ, 0xc0, !PT ;  /* 0x0000001fa7027812 */ /* 0x000fcc00078ec0ff */
[----:B------:R-:W-:Y:S05]  /*1380*/  BRA.U UP1, `(.L_x_17) ;  /* 0x00000011017c7547 */ /* 0x000fea000b800000 */
[----:B------:R-:W1:Y:S01]  /*1390*/  LDCU UR13, c[0x0][0x38c] ;  /* 0x00007180ff0d77ac */ /* 0x000e620008000800 */
[----:B------:R-:W2:Y:S01]  /*13a0*/  LDC R9, c[0x0][0x370] ;  /* 0x0000dc00ff097b82 */ /* 0x000ea20000000800 */
[----:B------:R-:W-:Y:S01]  /*13b0*/  PLOP3.LUT P1, PT, PT, PT, UP2, 0x80, 0x8 ;  /* 0x000000000008781c */ /* 0x000fe20003f2f028 */
[----:B------:R-:W-:Y:S01]  /*13c0*/  HFMA2 R12, -RZ, RZ, 0, 0 ;  /* 0x00000000ff0c7431 */ /* 0x000fe200000001ff */
[----:B------:R-:W-:Y:S01]  /*13d0*/  ISETP.EQ.OR P4, PT, R2, RZ, P5 ;  /* 0x000000ff0200720c */ /* 0x000fe20002f82670 */
[----:B------:R-:W-:Y:S01]  /*13e0*/  IMAD.MOV.U32 R15, RZ, RZ, 0x1 ;  /* 0x00000001ff0f7424 */ /* 0x000fe200078e00ff */
[----:B------:R-:W-:Y:S01]  /*13f0*/  PLOP3.LUT P1, PT, P1, PT, PT, 0x8, 0x80 ;  /* 0x000000000080781c */ /* 0x000fe20000f2e170 */
[----:B------:R-:W-:Y:S01]  /*1400*/  IMAD.MOV.U32 R14, RZ, RZ, RZ ;  /* 0x000000ffff0e7224 */ /* 0x000fe200078e00ff */
[----:B------:R-:W-:Y:S01]  /*1410*/  MOV R8, 0x1 ;  /* 0x0000000100087802 */ /* 0x000fe20000000f00 */
[----:B------:R-:W4:Y:S01]  /*1420*/  LDC R0, c[0x0][0x374] ;  /* 0x0000dd00ff007b82 */ /* 0x000f220000000800 */
[----:B------:R-:W-:Y:S01]  /*1430*/  IMAD.MOV.U32 R10, RZ, RZ, RZ ;  /* 0x000000ffff0a7224 */ /* 0x000fe200078e00ff */
[----:B------:R-:W2:Y:S01]  /*1440*/  LDCU.64 UR22, c[0x0][0x348] ;  /* 0x00006900ff1677ac */ /* 0x000ea20008000a00 */
[----:B------:R-:W-:Y:S01]  /*1450*/  UMOV UR6, URZ ;  /* 0x000000ff00067c82 */ /* 0x000fe20008000000 */
[----:B-1----:R-:W-:-:S04]  /*1460*/  UIADD3 UR5, UPT, UPT, UR13, 0x3f, URZ ;  /* 0x0000003f0d057890 */ /* 0x002fc8000fffe0ff */
[----:B------:R-:W-:-:S04]  /*1470*/  USHF.R.S32.HI UR4, URZ, 0x1f, UR5 ;  /* 0x0000001fff047899 */ /* 0x000fc80008011405 */
[----:B------:R-:W-:-:S04]  /*1480*/  ULEA.HI UR4, UR4, UR5, URZ, 0x6 ;  /* 0x0000000504047291 */ /* 0x000fc8000f8f30ff */
[----:B------:R-:W-:Y:S02]  /*1490*/  USHF.R.S32.HI UR15, URZ, 0x6, UR4 ;  /* 0x00000006ff0f7899 */ /* 0x000fe40008011404 */
[----:B------:R-:W-:Y:S02]  /*14a0*/  UIADD3 UR4, UPT, UPT, UR13, -0x1, URZ ;  /* 0xffffffff0d047890 */ /* 0x000fe4000fffe0ff */
[----:B------:R-:W-:Y:S02]  /*14b0*/  UISETP.LT.U32.AND UP0, UPT, UR15, 0x5, UPT ;  /* 0x000000050f00788c */ /* 0x000fe4000bf01070 */
[----:B------:R-:W-:Y:S02]  /*14c0*/  UISETP.GE.U32.AND UP1, UPT, UR4, -0x7f, UPT ;  /* 0xffffff810400788c */ /* 0x000fe4000bf26070 */
[----:B------:R-:W-:Y:S02]  /*14d0*/  USEL UR14, UR15, 0x5, UP0 ;  /* 0x000000050f0e7887 */ /* 0x000fe40008000000 */
[----:B------:R-:W-:-:S02]  /*14e0*/  UIADD3 UR13, UPT, UPT, UR13, 0x7e, URZ ;  /* 0x0000007e0d0d7890 */ /* 0x000fc4000fffe0ff */
[----:B------:R-:W-:Y:S02]  /*14f0*/  UIADD3 UR5, UPT, UPT, UR14, -0x1, URZ ;  /* 0xffffffff0e057890 */ /* 0x000fe4000fffe0ff */
[----:B------:R-:W-:-:S03]  /*1500*/  UIADD3 UR7, UPT, UPT, UR15, -UR14, URZ ;  /* 0x8000000e0f077290 */ /* 0x000fc6000fffe0ff */
[----:B------:R-:W-:-:S04]  /*1510*/  @UP1 UIADD3 UR5, UPT, UPT, UR14, URZ, URZ ;  /* 0x000000ff0e051290 */ /* 0x000fc8000fffe0ff */
[----:B--2---:R-:W-:-:S12]  /*1520*/  UIADD3 UR5, UPT, UPT, UR5, 0x1, URZ ;  /* 0x0000000105057890 */ /* 0x004fd8000fffe0ff */
.L_x_35:
[----:B------:R-:W-:Y:S01]  /*1530*/  UISETP.NE.AND UP0, UPT, UR37, URZ, UPT ;  /* 0x000000ff2500728c */ /* 0x000fe2000bf05270 */
[----:B------:R-:W1:Y:S08]  /*1540*/  S2UR UR37, SR_CgaCtaId ;  /* 0x00000000002579c3 */ /* 0x000e700000008800 */
[----:B------:R-:W-:Y:S05]  /*1550*/  BRA.U UP0, `(.L_x_18) ;  /* 0x0000000100347547 */ /* 0x000fea000b800000 */
[----:B------:R-:W2:Y:S01]  /*1560*/  S2R R2, SR_CgaCtaId ;  /* 0x0000000000027919 */ /* 0x000ea20000008800 */
[----:B------:R-:W-:-:S04]  /*1570*/  MOV R3, 0x400 ;  /* 0x0000040000037802 */ /* 0x000fc80000000f00 */
[----:B--2---:R-:W-:Y:S02]  /*1580*/  LEA R3, R2, R3, 0x18 ;  /* 0x0000000302037211 */ /* 0x004fe400078ec0ff */
[----:B------:R-:W-:-:S03]  /*1590*/  SHF.L.U32 R2, R8, 0x1f, RZ ;  /* 0x0000001f08027819 */ /* 0x000fc600000006ff */
[----:B------:R-:W-:-:S04]  /*15a0*/  IMAD R3, R10, 0x8, R3 ;  /* 0x000000080a037824 */ /* 0x000fc800078e0203 */
[----:B------:R-:W2:Y:S02]  /*15b0*/  SYNCS.PHASECHK.TRANS64.TRYWAIT P0, [R3+URZ+0xf0], R2 ;  /* 0x0000f002030075a7 */ /* 0x000ea400080011ff */
[----:B--2---:R-:W-:Y:S05]  /*15c0*/  @!P0 BRA `(.L_x_19) ;  /* 0x0000006c003c8947 */ /* 0x004fea0003800000 */
.L_x_106:
[----:B------:R-:W-:Y:S01]  /*15d0*/  VIADD R10, R10, 0x1 ;  /* 0x000000010a0a7836 */ /* 0x000fe20000000000 */
[----:B------:R2:W-:Y:S04]  /*15e0*/  SYNCS.ARRIVE.TRANS64.A1T0 RZ, [R3+URZ+0xe0], RZ ;  /* 0x0000e0ff03ff79a7 */ /* 0x0005e800081000ff */
[----:B------:R-:W-:-:S04]  /*15f0*/  ISETP.NE.AND P0, PT, R10, 0x2, PT ;  /* 0x000000020a00780c */ /* 0x000fc80003f05270 */
[----:B------:R-:W-:Y:S02]  /*1600*/  SEL R10, R10, RZ, P0 ;  /* 0x000000ff0a0a7207 */ /* 0x000fe40000000000 */
[----:B--2---:R-:W-:-:S04]  /*1610*/  SEL R3, RZ, 0x1, P0 ;  /* 0x00000001ff037807 */ /* 0x004fc80000000000 */
[----:B------:R-:W-:-:S07]  /*1620*/  LOP3.LUT R8, R8, R3, RZ, 0x3c, !PT ;  /* 0x0000000308087212 */ /* 0x000fce00078e3cff */
.L_x_18:
[----:B------:R-:W-:Y:S01]  /*1630*/  UMOV UR4, 0x400 ;  /* 0x0000040000047882 */ /* 0x000fe20000000000 */
[----:B------:R-:W-:Y:S01]  /*1640*/  SHF.L.U32 R2, R15, 0x1f, RZ ;  /* 0x0000001f0f027819 */ /* 0x000fe200000006ff */
[----:B-1----:R-:W-:Y:S01]  /*1650*/  ULEA UR4, UR37, UR4, 0x18 ;  /* 0x0000000425047291 */ /* 0x002fe2000f8ec0ff */
[----:B------:R-:W-:Y:S01]  /*1660*/  R2UR UR35, R21 ;  /* 0x00000000152372ca */ /* 0x000fe200000e0000 */
[----:B------:R-:W-:Y:S01]  /*1670*/  UISETP.GE.U32.AND UP0, UPT, UR13, 0x7f, UPT ;  /* 0x0000007f0d00788c */ /* 0x000fe2000bf06070 */
[----:B------:R-:W-:Y:S01]  /*1680*/  R2UR UR11, R20 ;  /* 0x00000000140b72ca */ /* 0x000fe200000e0000 */
[----:B------:R-:W-:Y:S01]  /*1690*/  ULEA UR8, UR6, UR4, 0x3 ;  /* 0x0000000406087291 */ /* 0x000fe2000f8e18ff */
[----:B------:R-:W-:-:S08]  /*16a0*/  UMOV UR24, URZ ;  /* 0x000000ff00187c82 */ /* 0x000fd00008000000 */
[----:B------:R1:W2:Y:S01]  /*16b0*/  SYNCS.PHASECHK.TRANS64.TRYWAIT P0, [UR8+0x28], R2 ;  /* 0x00002802ff0075a7 */ /* 0x0002a20008001108 */
[----:B------:R-:W-:Y:S02]  /*16c0*/  USHF.L.U32 UR35, UR35, 0x7, URZ ;  /* 0x0000000723237899 */ /* 0x000fe400080006ff */
[----:B------:R-:W-:Y:S01]  /*16d0*/  USHF.L.U32 UR11, UR11, 0x7, URZ ;  /* 0x000000070b0b7899 */ /* 0x000fe200080006ff */
[----:B------:R-:W-:Y:S11]  /*16e0*/  BRA.U !UP0, `(.L_x_20) ;  /* 0x0000000108a47547 */ /* 0x000ff6000b800000 */
[----:B------:R-:W-:Y:S01]  /*16f0*/  UMOV UR16, URZ ;  /* 0x000000ff00107c82 */ /* 0x000fe20008000000 */
[----:B------:R-:W-:-:S05]  /*1700*/  UMOV UR17, UR6 ;  /* 0x0000000600117c82 */ /* 0x000fca0008000000 */
.L_x_25:
[----:B-1----:R-:W-:Y:S01]  /*1710*/  ULEA UR33, UR17, UR4, 0x3 ;  /* 0x0000000411217291 */ /* 0x002fe2000f8e18ff */
[----:B--2---:R-:W-:Y:S01]  /*1720*/  @!P5 MOV R3, 0x4000 ;  /* 0x000040000003d802 */ /* 0x004fe20000000f00 */
[----:B--2---:R-:W-:Y:S10]  /*1730*/  @P0 BRA `(.L_x_21) ;  /* 0x00000000000c0947 */ /* 0x004ff40003800000 */
[----:B------:R-:W-:-:S04]  /*1740*/  SHF.L.U32 R5, R15, 0x1f, RZ ;  /* 0x0000001f0f057819 */ /* 0x000fc800000006ff */
[----:B------:R-:W2:Y:S02]  /*1750*/  SYNCS.PHASECHK.TRANS64.TRYWAIT P0, [UR33+0x28], R5 ;  /* 0x00002805ff0075a7 */ /* 0x000ea40008001121 */
[----:B--2---:R-:W-:Y:S05]  /*1760*/  @!P0 BRA `(.L_x_22) ;  /* 0x0000006800e88947 */ /* 0x004fea0003800000 */
.L_x_21:
[----:B------:R2:W-:Y:S01]  /*1770*/  @!P5 SYNCS.ARRIVE.TRANS64 RZ, [UR33], R3 ;  /* 0x00000003ffffd9a7 */ /* 0x0005e20008000021 */
[----:B------:R-:W-:Y:S04]  /*1780*/  BSSY.RECONVERGENT B0, `(.L_x_23) ;  /* 0x0000003000007945 */ /* 0x000fe80003800200 */
[----:B------:R-:W-:Y:S05]  /*1790*/  @P4 BRA `(.L_x_24) ;  /* 0x0000000000044947 */ /* 0x000fea0003800000 */
[----:B------:R-:W-:Y:S05]  /*17a0*/  BPT.TRAP 0x1 ;  /* 0x000000040000795c */ /* 0x000fea0000300000 */
.L_x_24:
[----:B------:R-:W-:Y:S05]  /*17b0*/  BSYNC.RECONVERGENT B0 ;  /* 0x0000000000007941 */ /* 0x000fea0003800200 */
.L_x_23:
[----:B------:R-:W-:Y:S02]  /*17c0*/  UIADD3 UR6, UPT, UPT, UR17, 0x1, URZ ;  /* 0x0000000111067890 */ /* 0x000fe4000fffe0ff */
[----:B------:R-:W-:Y:S02]  /*17d0*/  UIADD3 UR26, UP1, UPT, UR22, 0x80, URZ ;  /* 0x00000080161a7890 */ /* 0x000fe4000ff3e0ff */
[----:B------:R-:W-:Y:S02]  /*17e0*/  UISETP.NE.AND UP0, UPT, UR6, 0x5, UPT ;  /* 0x000000050600788c */ /* 0x000fe4000bf05270 */
[----:B------:R-:W-:Y:S02]  /*17f0*/  USHF.L.U32 UR34, UR16, 0x6, URZ ;  /* 0x0000000610227899 */ /* 0x000fe400080006ff */
[----:B------:R-:W-:Y:S02]  /*1800*/  USEL UR9, URZ, 0x1, UP0 ;  /* 0x00000001ff097887 */ /* 0x000fe40008000000 */
[----:B------:R-:W-:-:S02]  /*1810*/  USEL UR6, UR6, URZ, UP0 ;  /* 0x000000ff06067287 */ /* 0x000fc40008000000 */
[----:B------:R-:W-:Y:S02]  /*1820*/  UIADD3 UR20, UP0, UPT, UR22, 0x180, URZ ;  /* 0x0000018016147890 */ /* 0x000fe4000ff1e0ff */
[----:B------:R-:W-:Y:S01]  /*1830*/  ULEA UR8, UR6, UR4, 0x3 ;  /* 0x0000000406087291 */ /* 0x000fe2000f8e18ff */
[----:B------:R-:W-:Y:S01]  /*1840*/  LOP3.LUT R15, R15, UR9, RZ, 0x3c, !PT ;  /* 0x000000090f0f7c12 */ /* 0x000fe2000f8e3cff */
[----:B------:R-:W-:Y:S02]  /*1850*/  UIADD3.X UR27, UPT, UPT, URZ, UR23, URZ, UP1, !UPT ;  /* 0x00000017ff1b7290 */ /* 0x000fe40008ffe4ff */
[----:B------:R-:W-:Y:S01]  /*1860*/  UIADD3.X UR21, UPT, UPT, URZ, UR23, URZ, UP0, !UPT ;  /* 0x00000017ff157290 */ /* 0x000fe200087fe4ff */
[----:B-1----:R-:W-:Y:S01]  /*1870*/  SHF.L.U32 R2, R15, 0x1f, RZ ;  /* 0x0000001f0f027819 */ /* 0x002fe200000006ff */
[----:B------:R-:W-:Y:S01]  /*1880*/  UMOV UR18, 0x0 ;  /* 0x0000000000127882 */ /* 0x000fe20000000000 */
[----:B------:R-:W-:Y:S01]  /*1890*/  UMOV UR19, 0x10000000 ;  /* 0x1000000000137882 */ /* 0x000fe20000000000 */
[----:B------:R-:W-:Y:S01]  /*18a0*/  UMOV UR12, UR36 ;  /* 0x00000024000c7c82 */ /* 0x000fe20008000000 */
[----:B------:R1:W1:Y:S01]  /*18b0*/  SYNCS.PHASECHK.TRANS64.TRYWAIT P0, [UR8+0x28], R2 ;  /* 0x00002802ff0075a7 */ /* 0x0002620008001108 */
[----:B------:R-:W-:Y:S01]  /*18c0*/  ULEA UR8, UR17, UR4, 0xd ;  /* 0x0000000411087291 */ /* 0x000fe2000f8e68ff */
[----:B------:R-:W-:Y:S01]  /*18d0*/  UMOV UR9, UR33 ;  /* 0x0000002100097c82 */ /* 0x000fe20008000000 */
[----:B------:R-:W-:-:S02]  /*18e0*/  UMOV UR10, UR34 ;  /* 0x00000022000a7c82 */ /* 0x000fc40008000000 */
[----:B------:R-:W-:Y:S02]  /*18f0*/  UIADD3 UR32, UPT, UPT, UR8, 0x8400, URZ ;  /* 0x0000840008207890 */ /* 0x000fe4000fffe0ff */
[----:B------:R-:W-:Y:S02]  /*1900*/  UIADD3 UR8, UPT, UPT, UR8, 0x12400, URZ ;  /* 0x0001240008087890 */ /* 0x000fe4000fffe0ff */
[----:B------:R-:W-:Y:S01]  /*1910*/  UIADD3 UR16, UPT, UPT, UR16, 0x1, URZ ;  /* 0x0000000110107890 */ /* 0x000fe2000fffe0ff */
[----:B------:R-:W-:Y:S01]  /*1920*/  UMOV UR24, UR5 ;  /* 0x0000000500187c82 */ /* 0x000fe20008000000 */
[----:B------:R-:W-:Y:S02]  /*1930*/  UMOV UR17, UR6 ;  /* 0x0000000600117c82 */ /* 0x000fe40008000000 */
[----:B------:R-:W-:Y:S01]  /*1940*/  UISETP.NE.AND UP0, UPT, UR16, UR5, UPT ;  /* 0x000000051000728c */ /* 0x000fe2000bf05270 */
[----:B------:R1:W-:Y:S02]  /*1950*/  UTMALDG.3D [UR32], [UR26], desc[UR18] ;  /* 0x000012201a0075b4 */ /* 0x0003e40008011000 */
[----:B------:R1:W-:Y:S06]  /*1960*/  UTMALDG.3D [UR8], [UR20], desc[UR18] ;  /* 0x00001208140075b4 */ /* 0x0003ec0008011000 */
[----:B------:R-:W-:Y:S05]  /*1970*/  BRA.U UP0, `(.L_x_25) ;  /* 0xfffffffd00647547 */ /* 0x000fea000b83ffff */
.L_x_20:
[----:B-1----:R-:W-:Y:S01]  /*1980*/  ULEA UR8, UR6, UR4, 0x3 ;  /* 0x0000000406087291 */ /* 0x002fe2000f8e18ff */
[----:B------:R-:W-:Y:S01]  /*1990*/  SHF.L.U32 R2, R15, 0x1f, RZ ;  /* 0x0000001f0f027819 */ /* 0x000fe200000006ff */
[----:B------:R-:W-:Y:S01]  /*19a0*/  @!P1 SYNCS.ARRIVE.TRANS64.A1T0 RZ, [UR4+0x78], RZ ;  /* 0x000078ffffff99a7 */ /* 0x000fe20008100004 */
[----:B------:R-:W-:-:S06]  /*19b0*/  UISETP.GT.AND UP0, UPT, UR15, UR14, UPT ;  /* 0x0000000e0f00728c */ /* 0x000fcc000bf04270 */
[----:B--2---:R1:W2:Y:S03]  /*19c0*/  SYNCS.PHASECHK.TRANS64.TRYWAIT P0, [UR8+0x28], R2 ;  /* 0x00002802ff0075a7 */ /* 0x0042a60008001108 */
[----:B------:R-:W-:Y:S05]  /*19d0*/  BRA.U !UP0, `(.L_x_26) ;  /* 0x0000000108a87547 */ /* 0x000fea000b800000 */
[----:B------:R-:W-:Y:S01]  /*19e0*/  UIADD3 UR21, UPT, UPT, UR7, UR24, URZ ;  /* 0x0000001807157290 */ /* 0x000fe2000fffe0ff */
[----:B------:R-:W-:-:S11]  /*19f0*/  UMOV UR25, UR6 ;  /* 0x0000000600197c82 */ /* 0x000fd60008000000 */
.L_x_31:
[----:B-1----:R-:W-:Y:S01]  /*1a00*/  ULEA UR17, UR25, UR4, 0x3 ;  /* 0x0000000419117291 */ /* 0x002fe2000f8e18ff */
[----:B--2---:R-:W-:Y:S01]  /*1a10*/  @!P5 MOV R3, 0x4000 ;  /* 0x000040000003d802 */ /* 0x004fe20000000f00 */
[----:B--2---:R-:W-:Y:S10]  /*1a20*/  @P0 BRA `(.L_x_27) ;  /* 0x00000000000c0947 */ /* 0x004ff40003800000 */
[----:B------:R-:W-:-:S04]  /*1a30*/  SHF.L.U32 R5, R15, 0x1f, RZ ;  /* 0x0000001f0f057819 */ /* 0x000fc800000006ff */
[----:B------:R-:W2:Y:S02]  /*1a40*/  SYNCS.PHASECHK.TRANS64.TRYWAIT P0, [UR17+0x28], R5 ;  /* 0x00002805ff0075a7 */ /* 0x000ea40008001111 */
[----:B--2---:R-:W-:Y:S05]  /*1a50*/  @!P0 BRA `(.L_x_28) ;  /* 0x0000006800448947 */ /* 0x004fea0003800000 */
.L_x_27:
[----:B------:R2:W-:Y:S01]  /*1a60*/  @!P5 SYNCS.ARRIVE.TRANS64 RZ, [UR17], R3 ;  /* 0x00000003ffffd9a7 */ /* 0x0005e20008000011 */
[----:B------:R-:W-:Y:S04]  /*1a70*/  BSSY.RECONVERGENT B0, `(.L_x_29) ;  /* 0x0000003000007945 */ /* 0x000fe80003800200 */
[----:B------:R-:W-:Y:S05]  /*1a80*/  @P4 BRA `(.L_x_30) ;  /* 0x0000000000044947 */ /* 0x000fea0003800000 */
[----:B------:R-:W-:Y:S05]  /*1a90*/  BPT.TRAP 0x1 ;  /* 0x000000040000795c */ /* 0x000fea0000300000 */
.L_x_30:
[----:B------:R-:W-:Y:S05]  /*1aa0*/  BSYNC.RECONVERGENT B0 ;  /* 0x0000000000007941 */ /* 0x000fea0003800200 */
.L_x_29:
        /* <DEDUP_REMOVED lines=20> */
[----:B------:R-:W-:Y:S01]  /*1bf0*/  UIADD3 UR8, UPT, UPT, UR8, 0x12400, URZ ;  /* 0x0001240008087890 */ /* 0x000fe2000fffe0ff */
[----:B------:R-:W-:Y:S01]  /*1c00*/  UMOV UR9, UR17 ;  /* 0x0000001100097c82 */ /* 0x000fe20008000000 */
[----:B------:R-:W-:Y:S01]  /*1c10*/  UMOV UR10, UR18 ;  /* 0x00000012000a7c82 */ /* 0x000fe20008000000 */
[----:B------:R-:W-:Y:S01]  /*1c20*/  UIADD3 UR24, UPT, UPT, UR24, 0x1, URZ ;  /* 0x0000000118187890 */ /* 0x000fe2000fffe0ff */
[----:B------:R-:W-:-:S03]  /*1c30*/  UMOV UR25, UR6 ;  /* 0x0000000600197c82 */ /* 0x000fc60008000000 */
[----:B------:R1:W-:Y:S01]  /*1c40*/  UTMALDG.3D [UR16], [UR30], desc[UR26] ;  /* 0x00001a101e0075b4 */ /* 0x0003e20008011000 */
[----:B------:R-:W-:Y:S01]  /*1c50*/  UISETP.NE.AND UP0, UPT, UR24, UR21, UPT ;  /* 0x000000151800728c */ /* 0x000fe2000bf05270 */
[----:B------:R1:W-:Y:S08]  /*1c60*/  UTMALDG.3D [UR8], [UR28], desc[UR26] ;  /* 0x00001a081c0075b4 */ /* 0x0003f00008011000 */
[----:B------:R-:W-:Y:S05]  /*1c70*/  BRA.U UP0, `(.L_x_31) ;  /* 0xfffffffd00607547 */ /* 0x000fea000b83ffff */
.L_x_26:
[----:B-1----:R-:W-:Y:S01]  /*1c80*/  LEA R2, R14, UR4, 0x3 ;  /* 0x000000040e027c11 */ /* 0x002fe2000f8e18ff */
[----:B------:R-:W-:Y:S01]  /*1c90*/  NOP ;  /* 0x0000000000007918 */ /* 0x000fe20000000000 */
[----:B--2---:R-:W-:Y:S02]  /*1ca0*/  SHF.L.U32 R3, R12, 0x1f, RZ ;  /* 0x0000001f0c037819 */ /* 0x004fe400000006ff */
[----:B------:R-:W-:Y:S02]  /*1cb0*/  LEA R4, R14, UR4, 0x4 ;  /* 0x000000040e047c11 */ /* 0x000fe4000f8e20ff */
[----:B------:R-:W1:Y:S02]  /*1cc0*/  SYNCS.PHASECHK.TRANS64.TRYWAIT P0, [R2+URZ+0x80], R3 ;  /* 0x00008003020075a7 */ /* 0x000e6400080011ff */
[----:B-1----:R-:W-:Y:S05]  /*1cd0*/  @!P0 BRA `(.L_x_32) ;  /* 0x0000006400bc8947 */ /* 0x002fea0003800000 */
.L_x_109:
[----:B------:R-:W2:Y:S01]  /*1ce0*/  LDS.128 R4, [R4+0x110] ;  /* 0x0001100004047984 */ /* 0x000ea20000000c00 */
[----:B---3--:R-:W-:Y:S01]  /*1cf0*/  ISETP.GE.AND P0, PT, R72, 0x1, PT ;  /* 0x000000014800780c */ /* 0x008fe20003f06270 */
[----:B-1----:R-:W-:Y:S01]  /*1d00*/  VIADD R2, R2, 0x90 ;  /* 0x0000009002027836 */ /* 0x002fe20000000000 */
[----:B------:R-:W-:Y:S01]  /*1d10*/  @!PT LDS RZ, [RZ] ;  /* 0x00000000fffff984 */ /* 0x000fe20000000800 */
[----:B------:R-:W-:Y:S01]  /*1d20*/  @!PT LDS RZ, [RZ] ;  /* 0x00000000fffff984 */ /* 0x000fe20000000800 */
[----:B------:R-:W-:Y:S01]  /*1d30*/  @!PT LDS RZ, [RZ] ;  /* 0x00000000fffff984 */ /* 0x000fe20000000800 */
[----:B------:R-:W-:Y:S01]  /*1d40*/  @!PT LDS RZ, [RZ] ;  /* 0x00000000fffff984 */ /* 0x000fe20000000800 */
[----:B------:R1:W-:Y:S06]  /*1d50*/  MEMBAR.ALL.CTA ;  /* 0x0000000000007992 */ /* 0x0003ec0000008000 */
[----:B-1----:R-:W1:Y:S01]  /*1d60*/  FENCE.VIEW.ASYNC.S ;  /* 0x00000000000073c6 */ /* 0x002e620000000000 */
[----:B------:R-:W-:-:S04]  /*1d70*/  PRMT R2, RZ, 0x654, R2 ;  /* 0x00000654ff027816 */ /* 0x000fc80000000002 */
[----:B-1----:R1:W-:Y:S01]  /*1d80*/  SYNCS.ARRIVE.TRANS64.RED.A1T0 RZ, [R2+URZ], RZ ;  /* 0x000000ff02ff79a7 */ /* 0x0023e200081004ff */
[----:B--2---:R-:W-:-:S13]  /*1d90*/  LOP3.LUT P2, RZ, R6, 0x1, RZ, 0xc0, !PT ;  /* 0x0000000106ff7812 */ /* 0x004fda000784c0ff */
[----:B------:R-:W-:Y:S01]  /*1da0*/  @P2 SHF.R.U32.HI R3, RZ, 0x10, R5 ;  /* 0x00000010ff032819 */ /* 0x000fe20000011605 */
[----:B------:R-:W-:Y:S01]  /*1db0*/  VOTEU.ANY UP0, P2 ;  /* 0x0000000000ff7886 */ /* 0x000fe20001000100 */
[----:B------:R-:W-:Y:S02]  /*1dc0*/  @P2 MOV R13, R4 ;  /* 0x00000004000d2202 */ /* 0x000fe40000000f00 */
[----:B------:R-:W-:Y:S02]  /*1dd0*/  @P2 R2UR.BROADCAST UR8, R3 ;  /* 0x00000000030822ca */ /* 0x000fe400008e0000 */
[----:B------:R-:W-:-:S11]  /*1de0*/  @P2 LOP3.LUT R11, R5, 0xffff, RZ, 0xc0, !PT ;  /* 0x0000ffff050b2812 */ /* 0x000fd600078ec0ff */
[----:B------:R-:W-:Y:S01]  /*1df0*/  @UP0 UMOV UR36, UR8 ;  /* 0x0000000800240c82 */ /* 0x000fe20008000000 */
[----:B-1----:R-:W-:Y:S05]  /*1e00*/  @!P0 BRA `(.L_x_33) ;  /* 0x0000000000b88947 */ /* 0x002fea0003800000 */
[----:B------:R-:W4:Y:S01]  /*1e10*/  LDC.64 R4, c[0x0][0xb18] ;  /* 0x0002c600ff047b82 */ /* 0x000f220000000a00 */
[----:B------:R-:W-:-:S07]  /*1e20*/  ISETP.NE.AND P3, PT, R72, 0x1, PT ;  /* 0x000000014800780c */ /* 0x000fce0003f65270 */
[----:B------:R-:W1:Y:S08]  /*1e30*/  LDC.64 R6, c[0x0][0xb10] ;  /* 0x0002c400ff067b82 */ /* 0x000e700000000a00 */
[----:B------:R-:W2:Y:S08]  /*1e40*/  LDC R16, c[0x0][0xb20] ;  /* 0x0002c800ff107b82 */ /* 0x000eb00000000800 */
[----:B------:R-:W3:Y:S01]  /*1e50*/  LDC R18, c[0x0][0xb0c] ;  /* 0x0002c300ff127b82 */ /* 0x000ee20000000800 */
[----:B----4-:R-:W-:Y:S01]  /*1e60*/  IMAD.HI.U32 R17, R0, R5, RZ ;  /* 0x0000000500117227 */ /* 0x010fe200078e00ff */
[----:B------:R-:W-:-:S03]  /*1e70*/  ISETP.NE.AND P0, PT, R4, 0x1, PT ;  /* 0x000000010400780c */ /* 0x000fc60003f05270 */
[----:B------:R-:W-:-:S03]  /*1e80*/  IMAD.HI.U32 R5, R11, R5, RZ ;  /* 0x000000050b057227 */ /* 0x000fc600078e00ff */
[----:B------:R-:W4:Y:S01]  /*1e90*/  LDC.64 R2, c[0x0][0xb28] ;  /* 0x0002ca00ff027b82 */ /* 0x000f220000000a00 */
[----:B-1----:R-:W-:-:S04]  /*1ea0*/  IMAD.HI.U32 R20, R9, R6, RZ ;  /* 0x0000000609147227 */ /* 0x002fc800078e00ff */
[----:B------:R-:W-:Y:S01]  /*1eb0*/  IMAD.HI.U32 R22, R13, R6, RZ ;  /* 0x000000060d167227 */ /* 0x000fe200078e00ff */
[----:B------:R-:W-:Y:S02]  /*1ec0*/  SHF.R.U32.HI R20, RZ, R7, R20 ;  /* 0x00000007ff147219 */ /* 0x000fe40000011614 */
[-C--:B--2---:R-:W-:Y:S02]  /*1ed0*/  SHF.R.U32.HI R17, RZ, R16.reuse, R17 ;  /* 0x00000010ff117219 */ /* 0x084fe40000011611 */
[----:B------:R-:W-:Y:S02]  /*1ee0*/  SHF.R.U32.HI R16, RZ, R16, R5 ;  /* 0x00000010ff107219 */ /* 0x000fe40000011605 */
[----:B------:R-:W-:Y:S02]  /*1ef0*/  SEL R17, R0, R17, !P0 ;  /* 0x0000001100117207 */ /* 0x000fe40004000000 */
[----:B------:R-:W-:Y:S02]  /*1f00*/  SHF.R.U32.HI R22, RZ, R7, R22 ;  /* 0x00000007ff167219 */ /* 0x000fe40000011616 */
[----:B---3--:R-:W-:-:S02]  /*1f10*/  ISETP.NE.AND P1, PT, R18, 0x1, PT ;  /* 0x000000011200780c */ /* 0x008fc40003f25270 */
[----:B------:R-:W-:Y:S02]  /*1f20*/  SEL R5, R11, R16, !P0 ;  /* 0x000000100b057207 */ /* 0x000fe40004000000 */
[----:B------:R-:W-:Y:S02]  /*1f30*/  SEL R19, R9, R20, !P1 ;  /* 0x0000001409137207 */ /* 0x000fe40004800000 */
[----:B------:R-:W-:Y:S01]  /*1f40*/  SEL R7, R13, R22, !P1 ;  /* 0x000000160d077207 */ /* 0x000fe20004800000 */
[----:B----4-:R-:W-:-:S04]  /*1f50*/  IMAD.HI.U32 R20, R17, R2, RZ ;  /* 0x0000000211147227 */ /* 0x010fc800078e00ff */
[----:B------:R-:W-:Y:S01]  /*1f60*/  IMAD.HI.U32 R6, R19, R2, RZ ;  /* 0x0000000213067227 */ /* 0x000fe200078e00ff */
[----:B------:R-:W-:-:S04]  /*1f70*/  @P3 SHF.R.U32.HI R17, RZ, R3, R20 ;  /* 0x00000003ff113219 */ /* 0x000fc80000011614 */
        /* <DEDUP_REMOVED lines=8> */
[----:B------:R-:W-:-:S04]  /*2000*/  @!P0 IMAD.HI.U32 R16, R7, R2, RZ ;  /* 0x0000000207108227 */ /* 0x000fc800078e00ff */
[----:B------:R-:W-:Y:S01]  /*2010*/  IMAD.MOV R2, RZ, RZ, -R6 ;  /* 0x000000ffff027224 */ /* 0x000fe200078e0a06 */
[----:B------:R-:W-:-:S03]  /*2020*/  @!P0 SHF.R.U32.HI R16, RZ, R3, R16 ;  /* 0x00000003ff108219 */ /* 0x000fc60000011610 */
[----:B------:R-:W-:Y:S01]  /*2030*/  IMAD R2, R72, R2, R5 ;  /* 0x0000000248027224 */ /* 0x000fe200078e0205 */
[----:B------:R-:W-:Y:S02]  /*2040*/  @!P0 SEL R3, R7, R16, !P3 ;  /* 0x0000001007038207 */ /* 0x000fe40005800000 */
[----:B------:R-:W-:-:S03]  /*2050*/  IADD3 R16, PT, PT, -R5, RZ, RZ ;  /* 0x000000ff05107210 */ /* 0x000fc60007ffe1ff */
[--C-:B------:R-:W-:Y:S02]  /*2060*/  @!P0 IMAD.IADD R6, R6, 0x1, -R3.reuse ;  /* 0x0000000106068824 */ /* 0x100fe400078e0a03 */
[----:B------:R-:W-:Y:S01]  /*2070*/  @!P0 IMAD R3, R2, R19, R3 ;  /* 0x0000001302038224 */ /* 0x000fe200078e0203 */
[----:B------:R-:W-:Y:S01]  /*2080*/  IADD3 R2, PT, PT, -R7, RZ, RZ ;  /* 0x000000ff07027210 */ /* 0x000fe20007ffe1ff */
[----:B------:R-:W-:Y:S02]  /*2090*/  @!P0 IMAD R5, R72, R6, R7 ;  /* 0x0000000648058224 */ /* 0x000fe400078e0207 */
[----:B------:R-:W-:Y:S02]  /*20a0*/  IMAD R11, R4, R16, R11 ;  /* 0x00000010040b7224 */ /* 0x000fe400078e020b */
[----:B------:R-:W-:Y:S02]  /*20b0*/  @!P0 IMAD.MOV.U32 R7, RZ, RZ, R3 ;  /* 0x000000ffff078224 */ /* 0x000fe400078e0003 */
[----:B------:R-:W-:-:S02]  /*20c0*/  IMAD R2, R18, R2, R13 ;  /* 0x0000000212027224 */ /* 0x000fc400078e020d */
[----:B------:R-:W-:Y:S02]  /*20d0*/  IMAD R11, R5, R4, R11 ;  /* 0x00000004050b7224 */ /* 0x000fe400078e020b */
[----:B------:R-:W-:Y:S02]  /*20e0*/  IMAD R13, R7, R18, R2 ;  /* 0x00000012070d7224 */ /* 0x000fe400078e0202 */
.L_x_33:
[----:B------:R-:W1:Y:S02]  /*20f0*/  LDCU UR8, c[0x0][0xb30] ;  /* 0x00016600ff0877ac */ /* 0x000e640008000800 */
[----:B-1----:R-:W-:-:S09]  /*2100*/  UISETP.NE.AND UP0, UPT, UR8, 0x1, UPT ;  /* 0x000000010800788c */ /* 0x002fd2000bf05270 */
[----:B------:R-:W-:Y:S05]  /*2110*/  BRA.U UP0, `(.L_x_34) ;  /* 0x0000000100407547 */ /* 0x000fea000b800000 */
[----:B------:R-:W1:Y:S08]  /*2120*/  LDC.64 R4, c[0x0][0xb10] ;  /* 0x0002c400ff047b82 */ /* 0x000e700000000a00 */
[----:B------:R-:W2:Y:S08]  /*2130*/  LDC.64 R2, c[0x0][0xb18] ;  /* 0x0002c600ff027b82 */ /* 0x000eb00000000a00 */
[----:B------:R-:W3:Y:S08]  /*2140*/  LDC R6, c[0x0][0xb20] ;  /* 0x0002c800ff067b82 */ /* 0x000ef00000000800 */
[----:B------:R-:W4:Y:S01]  /*2150*/  LDC R16, c[0x0][0xb0c] ;  /* 0x0002c300ff107b82 */ /* 0x000f220000000800 */
[----:B-1----:R-:W-:-:S05]  /*2160*/  IMAD.HI.U32 R4, R13, R4, RZ ;  /* 0x000000040d047227 */ /* 0x002fca00078e00ff */
[----:B------:R-:W-:Y:S01]  /*2170*/  SHF.R.U32.HI R4, RZ, R5, R4 ;  /* 0x00000005ff047219 */ /* 0x000fe20000011604 */
[----:B--2---:R-:W-:Y:S01]  /*2180*/  IMAD.HI.U32 R3, R11, R3, RZ ;  /* 0x000000030b037227 */ /* 0x004fe200078e00ff */
[----:B------:R-:W-:-:S04]  /*2190*/  ISETP.NE.AND P0, PT, R2, 0x1, PT ;  /* 0x000000010200780c */ /* 0x000fc80003f05270 */
[----:B---3--:R-:W-:-:S04]  /*21a0*/  SHF.R.U32.HI R6, RZ, R6, R3 ;  /* 0x00000006ff067219 */ /* 0x008fc80000011603 */
[----:B------:R-:W-:Y:S02]  /*21b0*/  SEL R3, R11, R6, !P0 ;  /* 0x000000060b037207 */ /* 0x000fe40004000000 */
[----:B----4-:R-:W-:-:S04]  /*21c0*/  ISETP.NE.AND P1, PT, R16, 0x1, PT ;  /* 0x000000011000780c */ /* 0x010fc80003f25270 */
[----:B------:R-:W-:-:S05]  /*21d0*/  SEL R4, R13, R4, !P1 ;  /* 0x000000040d047207 */ /* 0x000fca0004800000 */
[----:B------:R-:W-:Y:S02]  /*21e0*/  IMAD.IADD R5, R3, 0x1, -R4 ;  /* 0x0000000103057824 */ /* 0x000fe400078e0a04 */
[----:B------:R-:W-:Y:S02]  /*21f0*/  IMAD.IADD R3, R4, 0x1, -R3 ;  /* 0x0000000104037824 */ /* 0x000fe400078e0a03 */
[----:B------:R-:W-:Y:S02]  /*2200*/  IMAD R13, R5, R16, R13 ;  /* 0x00000010050d7224 */ /* 0x000fe400078e020d */
[----:B------:R-:W-:-:S07]  /*2210*/  IMAD R11, R3, R2, R11 ;  /* 0x00000002030b7224 */ /* 0x000fce00078e020b */
.L_x_34:
[----:B------:R-:W-:Y:S01]  /*2220*/  VIADD R14, R14, 0x1 ;  /* 0x000000010e0e7836 */ /* 0x000fe20000000000 */
[----:B------:R-:W-:Y:S01]  /*2230*/  PLOP3.LUT P1, PT, PT, PT, PT, 0x80, 0x8 ;  /* 0x000000000008781c */ /* 0x000fe20003f2f070 */
[----:B------:R-:W-:Y:S02]  /*2240*/  IMAD.IADD R21, R13, 0x1, R152 ;  /* 0x000000010d157824 */ /* 0x000fe400078e0298 */
[----:B------:R-:W-:Y:S01]  /*2250*/  IMAD.IADD R20, R11, 0x1, R150 ;  /* 0x000000010b147824 */ /* 0x000fe200078e0296 */
[----:B------:R-:W-:-:S04]  /*2260*/  ISETP.NE.AND P0, PT, R14, 0x2, PT ;  /* 0x000000020e00780c */ /* 0x000fc80003f05270 */
[----:B------:R-:W-:Y:S02]  /*2270*/  SEL R3, RZ, 0x1, P0 ;  /* 0x00000001ff037807 */ /* 0x000fe40000000000 */
[----:B------:R-:W-:Y:S02]  /*2280*/  SEL R14, R14, RZ, P0 ;  /* 0x000000ff0e0e7207 */ /* 0x000fe40000000000 */
[----:B------:R-:W-:Y:S01]  /*2290*/  LOP3.LUT R12, R12, R3, RZ, 0x3c, !PT ;  /* 0x000000030c0c7212 */ /* 0x000fe200078e3cff */
[----:B------:R-:W-:Y:S06]  /*22a0*/  @P2 BRA `(.L_x_35) ;  /* 0xfffffff000a02947 */ /* 0x000fec000383ffff */
[----:B------:R-:W-:Y:S01]  /*22b0*/  UIADD3 UR4, UPT, UPT, UR4, 0x28, URZ ;  /* 0x0000002804047890 */ /* 0x000fe2000fffe0ff */
[----:B------:R-:W-:-:S03]  /*22c0*/  SHF.L.U32 R3, R15, 0x1f, RZ ;  /* 0x0000001f0f037819 */ /* 0x000fc600000006ff */
[----:B------:R-:W-:-:S09]  /*22d0*/  ULEA UR5, UR6, UR4, 0x3 ;  /* 0x0000000406057291 */ /* 0x000fd2000f8e18ff */
[----:B------:R-:W1:Y:S02]  /*22e0*/  SYNCS.PHASECHK.TRANS64.TRYWAIT P0, [UR5], R3 ;  /* 0x00000003ff0075a7 */ /* 0x000e640008001105 */
[----:B-1----:R-:W-:Y:S05]  /*22f0*/  @!P0 BRA `(.L_x_36) ;  /* 0x0000006000488947 */ /* 0x002fea0003800000 */
.L_x_111:
[----:B------:R-:W-:-:S04]  /*2300*/  UIADD3 UR6, UPT, UPT, UR6, 0x1, URZ ;  /* 0x0000000106067890 */ /* 0x000fc8000fffe0ff */
[----:B------:R-:W-:-:S04]  /*2310*/  UISETP.NE.AND UP0, UPT, UR6, 0x5, UPT ;  /* 0x000000050600788c */ /* 0x000fc8000bf05270 */
[----:B------:R-:W-:Y:S02]  /*2320*/  USEL UR7, URZ, 0x1, UP0 ;  /* 0x00000001ff077887 */ /* 0x000fe40008000000 */
[----:B------:R-:W-:-:S04]  /*2330*/  USEL UR6, UR6, URZ, UP0 ;  /* 0x000000ff06067287 */ /* 0x000fc80008000000 */
[----:B------:R-:W-:Y:S01]  /*2340*/  ULEA UR5, UR6, UR4, 0x3 ;  /* 0x0000000406057291 */ /* 0x000fe2000f8e18ff */
[----:B------:R-:W-:-:S04]  /*2350*/  LOP3.LUT R2, R15, UR7, RZ, 0x3c, !PT ;  /* 0x000000070f027c12 */ /* 0x000fc8000f8e3cff */
[----:B-1----:R-:W-:-:S04]  /*2360*/  SHF.L.U32 R3, R2, 0x1f, RZ ;  /* 0x0000001f02037819 */ /* 0x002fc800000006ff */
[----:B------:R-:W1:Y:S02]  /*2370*/  SYNCS.PHASECHK.TRANS64.TRYWAIT P0, [UR5], R3 ;  /* 0x00000003ff0075a7 */ /* 0x000e640008001105 */
[----:B-1----:R-:W-:Y:S05]  /*2380*/  @!P0 BRA `(.L_x_37) ;  /* 0x00000060003c8947 */ /* 0x002fea0003800000 */
.L_x_113:
        /* <DEDUP_REMOVED lines=9> */
.L_x_115:
        /* <DEDUP_REMOVED lines=9> */
.L_x_117:
[----:B------:R-:W-:-:S04]  /*24b0*/  UIADD3 UR6, UPT, UPT, UR6, 0x1, URZ ;  /* 0x0000000106067890 */ /* 0x000fc8000fffe0ff */
[----:B------:R-:W-:-:S04]  /*24c0*/  UISETP.NE.AND UP0, UPT, UR6, 0x5, UPT ;  /* 0x000000050600788c */ /* 0x000fc8000bf05270 */
[----:B------:R-:W-:Y:S02]  /*24d0*/  USEL UR5, URZ, 0x1, UP0 ;  /* 0x00000001ff057887 */ /* 0x000fe40008000000 */
[----:B------:R-:W-:-:S04]  /*24e0*/  USEL UR6, UR6, URZ, UP0 ;  /* 0x000000ff06067287 */ /* 0x000fc80008000000 */
[----:B------:R-:W-:Y:S01]  /*24f0*/  ULEA UR6, UR6, UR4, 0x3 ;  /* 0x0000000406067291 */ /* 0x000fe2000f8e18ff */
[----:B-1----:R-:W-:-:S04]  /*2500*/  LOP3.LUT R3, R2, UR5, RZ, 0x3c, !PT ;  /* 0x0000000502037c12 */ /* 0x002fc8000f8e3cff */
[----:B------:R-:W-:Y:S01]  /*2510*/  SHF.L.U32 R3, R3, 0x1f, RZ ;  /* 0x0000001f03037819 */ /* 0x000fe200000006ff */
[----:B----4-:R-:W-:-:S07]  /*2520*/  IMAD.U32 R0, RZ, RZ, UR6 ;  /* 0x00000006ff007e24 */ /* 0x010fce000f8e00ff */
.L_x_40:
[----:B-1----:R1:W2:Y:S02]  /*2530*/  SYNCS.PHASECHK.TRANS64.TRYWAIT P0, [R0+URZ], R3 ;  /* 0x00000003000075a7 */ /* 0x0022a400080011ff */
[----:B--2---:R-:W-:Y:S05]  /*2540*/  @!P0 NANOSLEEP.SYNCS 0x989680 ;  /* 0x009896800000895d */ /* 0x004fea0003900000 */
[----:B------:R-:W2:Y:S02]  /*2550*/  @!P0 SYNCS.PHASECHK.TRANS64 P0, [R0+URZ], R3 ;  /* 0x00000003000085a7 */ /* 0x000ea400080010ff */
[----:B--2---:R-:W-:Y:S05]  /*2560*/  @P0 EXIT ;  /* 0x000000000000094d */ /* 0x004fea0003800000 */
[----:B------:R-:W-:Y:S05]  /*2570*/  BRA `(.L_x_40) ;  /* 0xfffffffc00ec7947 */ /* 0x000fea000383ffff */
.L_x_17:
[----:B------:R-:W-:-:S04]  /*2580*/  UISETP.NE.AND UP1, UPT, UR37, URZ, UPT ;  /* 0x000000ff2500728c */ /* 0x000fc8000bf25270 */
[----:B------:R-:W-:-:S09]  /*2590*/  UISETP.NE.OR UP1, UPT, UR8, 0x1, UP1 ;  /* 0x000000010800788c */ /* 0x000fd20008f25670 */
[----:B------:R-:W-:Y:S05]  /*25a0*/  BRA.U UP1, `(.L_x_41) ;  /* 0x0000000501487547 */ /* 0x000fea000b800000 */
[----:B------:R-:W-:Y:S01]  /*25b0*/  ISETP.NE.AND P2, PT, R2, RZ, PT ;  /* 0x000000ff0200720c */ /* 0x000fe20003f45270 */
[----:B------:R-:W-:Y:S01]  /*25c0*/  IMAD.MOV.U32 R12, RZ, RZ, 0x1 ;  /* 0x00000001ff0c7424 */ /* 0x000fe200078e00ff */
[----:B------:R-:W-:Y:S02]  /*25d0*/  CS2R R10, SRZ ;  /* 0x00000000000a7805 */ /* 0x000fe4000001ff00 */
[----:B------:R-:W-:Y:S01]  /*25e0*/  CS2R R8, SRZ ;  /* 0x0000000000087805 */ /* 0x000fe2000001ff00 */
[----:B------:R-:W-:Y:S01]  /*25f0*/  UMOV UR4, 0x400 ;  /* 0x0000040000047882 */ /* 0x000fe20000000000 */
[----:B------:R-:W-:Y:S01]  /*2600*/  UMOV UR6, URZ ;  /* 0x000000ff00067c82 */ /* 0x000fe20008000000 */
[----:B------:R-:W-:-:S12]  /*2610*/  ULEA UR37, UR37, UR4, 0x18 ;  /* 0x0000000425257291 */ /* 0x000fd8000f8ec0ff */
.L_x_45:
[----:B------:R-:W-:Y:S02]  /*2620*/  LEA R0, R8, UR37, 0x3 ;  /* 0x0000002508007c11 */ /* 0x000fe4000f8e18ff */
[----:B------:R-:W-:-:S03]  /*2630*/  SHF.L.U32 R5, R9, 0x1f, RZ ;  /* 0x0000001f09057819 */ /* 0x000fc600000006ff */
[----:B------:R-:W-:Y:S01]  /*2640*/  VIADD R4, R0, 0xf0 ;  /* 0x000000f000047836 */ /* 0x000fe20000000000 */
[----:B------:R-:W1:Y:S02]  /*2650*/  SYNCS.PHASECHK.TRANS64.TRYWAIT P0, [R0+URZ+0xe0], R5 ;  /* 0x0000e005000075a7 */ /* 0x000e6400080011ff */
[----:B-1----:R-:W-:Y:S05]  /*2660*/  @!P0 BRA `(.L_x_42) ;  /* 0x0000005c00cc8947 */ /* 0x002fea0003800000 */
.L_x_118:
[----:B------:R-:W-:Y:S01]  /*2670*/  ULEA UR5, UR6, UR37, 0x3 ;  /* 0x0000002506057291 */ /* 0x000fe2000f8e18ff */
[----:B------:R-:W-:Y:S02]  /*2680*/  PRMT R4, RZ, 0x654, R4 ;  /* 0x00000654ff047816 */ /* 0x000fe40000000004 */
[----:B-1----:R-:W-:Y:S01]  /*2690*/  SHF.L.U32 R5, R12, 0x1f, RZ ;  /* 0x0000001f0c057819 */ /* 0x002fe200000006ff */
[----:B------:R-:W-:Y:S01]  /*26a0*/  UIADD3 UR4, UPT, UPT, UR5, 0x80, URZ ;  /* 0x0000008005047890 */ /* 0x000fe2000fffe0ff */
[----:B------:R1:W-:Y:S05]  /*26b0*/  SYNCS.ARRIVE.TRANS64.RED.A1T0 RZ, [R4+URZ], RZ ;  /* 0x000000ff04ff79a7 */ /* 0x0003ea00081004ff */
[----:B------:R-:W-:Y:S01]  /*26c0*/  IMAD.U32 R7, RZ, RZ, UR4 ;  /* 0x00000004ff077e24 */ /* 0x000fe2000f8e00ff */
[----:B------:R-:W2:Y:S04]  /*26d0*/  SYNCS.PHASECHK.TRANS64.TRYWAIT P0, [UR5+0x90], R5 ;  /* 0x00009005ff0075a7 */ /* 0x000ea80008001105 */
[----:B------:R-:W-:Y:S01]  /*26e0*/  PRMT R6, R2, 0x654, R7 ;  /* 0x0000065402067816 */ /* 0x000fe20000000007 */
[----:B-1----:R-:W-:Y:S01]  /*26f0*/  @!P2 IMAD.MOV.U32 R4, RZ, RZ, 0x10 ;  /* 0x00000010ff04a424 */ /* 0x002fe200078e00ff */
[----:B--2---:R-:W-:Y:S06]  /*2700*/  @!P0 BRA `(.L_x_43) ;  /* 0x0000005c00b88947 */ /* 0x004fec0003800000 */
.L_x_120:
[----:B------:R-:W-:Y:S01]  /*2710*/  ULEA UR4, UR6, UR37, 0x4 ;  /* 0x0000002506047291 */ /* 0x000fe2000f8e20ff */
[----:B------:R-:W-:Y:S01]  /*2720*/  SEL R3, R6, R3, !P2 ;  /* 0x0000000306037207 */ /* 0x000fe20005000000 */
[----:B------:R-:W-:Y:S01]  /*2730*/  UIADD3 UR5, UPT, UPT, UR5, 0x80, URZ ;  /* 0x0000008005057890 */ /* 0x000fe2000fffe0ff */
[----:B-1----:R-:W-:Y:S01]  /*2740*/  LEA R0, R11, UR37, 0x3 ;  /* 0x000000250b007c11 */ /* 0x002fe2000f8e18ff */
[----:B------:R-:W-:Y:S01]  /*2750*/  UIADD3 UR4, UPT, UPT, UR4, 0x110, URZ ;  /* 0x0000011004047890 */ /* 0x000fe2000fffe0ff */
[----:B------:R-:W-:Y:S01]  /*2760*/  SHF.L.U32 R5, R10, 0x1f, RZ ;  /* 0x0000001f0a057819 */ /* 0x000fe200000006ff */
[----:B------:R1:W-:Y:S01]  /*2770*/  @!P2 SYNCS.ARRIVE.TRANS64.RED RZ, [R3+URZ], R4 ;  /* 0x0000000403ffa9a7 */ /* 0x0003e200080004ff */
[----:B------:R-:W-:Y:S01]  /*2780*/  UIADD3 UR6, UPT, UPT, UR6, 0x1, URZ ;  /* 0x0000000106067890 */ /* 0x000fe2000fffe0ff */
[----:B------:R-:W-:-:S03]  /*2790*/  VIADD R8, R8, 0x1 ;  /* 0x0000000108087836 */ /* 0x000fc60000000000 */
[----:B------:R-:W-:Y:S02]  /*27a0*/  UISETP.NE.AND UP0, UPT, UR6, 0x2, UPT ;  /* 0x000000020600788c */ /* 0x000fe4000bf05270 */
[----:B------:R-:W-:Y:S06]  /*27b0*/  UGETNEXTWORKID.BROADCAST [UR4], [UR5] ;  /* 0x00000000040073ca */ /* 0x000fec0008000100 */
[----:B------:R-:W-:Y:S01]  /*27c0*/  USEL UR4, URZ, 0x1, UP0 ;  /* 0x00000001ff047887 */ /* 0x000fe20008000000 */
[----:B------:R-:W-:Y:S01]  /*27d0*/  ISETP.NE.AND P0, PT, R8, 0x2, PT ;  /* 0x000000020800780c */ /* 0x000fe20003f05270 */
[----:B------:R-:W-:Y:S01]  /*27e0*/  USEL UR6, UR6, URZ, UP0 ;  /* 0x000000ff06067287 */ /* 0x000fe20008000000 */
[----:B------:R-:W2:Y:S03]  /*27f0*/  SYNCS.PHASECHK.TRANS64.TRYWAIT P1, [R0+URZ+0x80], R5 ;  /* 0x00008005000075a7 */ /* 0x000ea600080211ff */
[----:B------:R-:W-:Y:S01]  /*2800*/  LOP3.LUT R12, R12, UR4, RZ, 0x3c, !PT ;  /* 0x000000040c0c7c12 */ /* 0x000fe2000f8e3cff */
[----:B-12---:R-:W-:Y:S07]  /*2810*/  @!P1 BRA `(.L_x_44) ;  /* 0x0000005c008c9947 */ /* 0x006fee0003800000 */
.L_x_121:
[C---:B------:R-:W-:Y:S01]  /*2820*/  LEA R4, R11.reuse, UR37, 0x4 ;  /* 0x000000250b047c11 */ /* 0x040fe2000f8e20ff */
[----:B-1----:R-:W-:Y:S01]  /*2830*/  VIADD R0, R0, 0x90 ;  /* 0x0000009000007836 */ /* 0x002fe20000000000 */
[----:B------:R-:W-:Y:S01]  /*2840*/  SEL R8, R8, RZ, P0 ;  /* 0x000000ff08087207 */ /* 0x000fe20000000000 */
[----:B------:R-:W-:-:S03]  /*2850*/  VIADD R11, R11, 0x1 ;  /* 0x000000010b0b7836 */ /* 0x000fc60000000000 */
[----:B------:R-:W1:Y:S01]  /*2860*/  LDS.128 R4, [R4+0x110] ;  /* 0x0001100004047984 */ /* 0x000e620000000c00 */
[----:B------:R-:W-:Y:S02]  /*2870*/  PRMT R0, RZ, 0x654, R0 ;  /* 0x00000654ff007816 */ /* 0x000fe40000000000 */
[C---:B------:R-:W-:Y:S01]  /*2880*/  ISETP.NE.AND P1, PT, R11.reuse, 0x2, PT ;  /* 0x000000020b00780c */ /* 0x040fe20003f25270 */
[----:B------:R-:W-:Y:S01]  /*2890*/  @!PT LDS RZ, [RZ] ;  /* 0x00000000fffff984 */ /* 0x000fe20000000800 */
[----:B------:R-:W-:Y:S01]  /*28a0*/  @!PT LDS RZ, [RZ] ;  /* 0x00000000fffff984 */ /* 0x000fe20000000800 */
[----:B------:R-:W-:Y:S01]  /*28b0*/  @!PT LDS RZ, [RZ] ;  /* 0x00000000fffff984 */ /* 0x000fe20000000800 */
[----:B------:R-:W-:Y:S01]  /*28c0*/  @!PT LDS RZ, [RZ] ;  /* 0x00000000fffff984 */ /* 0x000fe20000000800 */
[----:B------:R2:W-:Y:S06]  /*28d0*/  MEMBAR.ALL.CTA ;  /* 0x0000000000007992 */ /* 0x0005ec0000008000 */
[----:B--2---:R-:W2:Y:S01]  /*28e0*/  FENCE.VIEW.ASYNC.S ;  /* 0x00000000000073c6 */ /* 0x004ea20000000000 */
[----:B------:R-:W-:Y:S01]  /*28f0*/  SEL R11, R11, RZ, P1 ;  /* 0x000000ff0b0b7207 */ /* 0x000fe20000800000 */
[----:B--2---:R2:W-:Y:S01]  /*2900*/  SYNCS.ARRIVE.TRANS64.RED.A1T0 RZ, [R0+URZ], RZ ;  /* 0x000000ff00ff79a7 */ /* 0x0045e200081004ff */
[----:B-1----:R-:W-:-:S02]  /*2910*/  LOP3.LUT P3, RZ, R6, 0x1, RZ, 0xc0, !PT ;  /* 0x0000000106ff7812 */ /* 0x002fc4000786c0ff */
[----:B------:R-:W-:-:S04]  /*2920*/  SEL R5, RZ, 0x1, P1 ;  /* 0x00000001ff057807 */ /* 0x000fc80000800000 */
[----:B------:R-:W-:Y:S02]  /*2930*/  LOP3.LUT R10, R10, R5, RZ, 0x3c, !PT ;  /* 0x000000050a0a7212 */ /* 0x000fe400078e3cff */
[----:B--2---:R-:W-:-:S04]  /*2940*/  SEL R0, RZ, 0x1, P0 ;  /* 0x00000001ff007807 */ /* 0x004fc80000000000 */
[----:B------:R-:W-:Y:S01]  /*2950*/  LOP3.LUT R9, R9, R0, RZ, 0x3c, !PT ;  /* 0x0000000009097212 */ /* 0x000fe200078e3cff */
[----:B------:R-:W-:Y:S06]  /*2960*/  @P3 BRA `(.L_x_45) ;  /* 0xfffffffc002c3947 */ /* 0x000fec000383ffff */
[----:B------:R-:W-:Y:S01]  /*2970*/  ULEA UR5, UR6, UR37, 0x3 ;  /* 0x0000002506057291 */ /* 0x000fe2000f8e18ff */
[----:B------:R-:W-:-:S08]  /*2980*/  SHF.L.U32 R3, R12, 0x1f, RZ ;  /* 0x0000001f0c037819 */ /* 0x000fd000000006ff */
[----:B------:R-:W1:Y:S02]  /*2990*/  SYNCS.PHASECHK.TRANS64 P0, [UR5+0x90], R3 ;  /* 0x00009003ff0075a7 */ /* 0x000e640008001005 */
[----:B-1----:R-:W-:Y:S05]  /*29a0*/  @P0 BRA `(.L_x_46) ;  /* 0x0000000000080947 */ /* 0x002fea0003800000 */
[----:B------:R-:W1:Y:S02]  /*29b0*/  SYNCS.PHASECHK.TRANS64.TRYWAIT P0, [UR5+0x90], R3 ;  /* 0x00009003ff0075a7 */ /* 0x000e640008001105 */
[----:B-1----:R-:W-:Y:S05]  /*29c0*/  @!P0 BRA `(.L_x_47) ;  /* 0x0000005c00348947 */ /* 0x002fea0003800000 */
.L_x_46:
[----:B------:R-:W-:-:S04]  /*29d0*/  UIADD3 UR4, UPT, UPT, UR6, 0x1, URZ ;  /* 0x0000000106047890 */ /* 0x000fc8000fffe0ff */
[----:B------:R-:W-:-:S04]  /*29e0*/  UISETP.NE.AND UP0, UPT, UR4, 0x2, UPT ;  /* 0x000000020400788c */ /* 0x000fc8000bf05270 */
[----:B------:R-:W-:Y:S02]  /*29f0*/  USEL UR7, URZ, 0x1, UP0 ;  /* 0x00000001ff077887 */ /* 0x000fe40008000000 */
[----:B------:R-:W-:-:S04]  /*2a00*/  USEL UR4, UR4, URZ, UP0 ;  /* 0x000000ff04047287 */ /* 0x000fc80008000000 */
[----:B------:R-:W-:Y:S01]  /*2a10*/  ULEA UR4, UR4, UR37, 0x3 ;  /* 0x0000002504047291 */ /* 0x000fe2000f8e18ff */
[----:B-1----:R-:W-:-:S04]  /*2a20*/  LOP3.LUT R3, R12, UR7, RZ, 0x3c, !PT ;  /* 0x000000070c037c12 */ /* 0x002fc8000f8e3cff */
[----:B------:R-:W-:-:S04]  /*2a30*/  SHF.L.U32 R0, R3, 0x1f, RZ ;  /* 0x0000001f03007819 */ /* 0x000fc800000006ff */
[----:B------:R-:W1:Y:S02]  /*2a40*/  SYNCS.PHASECHK.TRANS64 P0, [UR4+0x90], R0 ;  /* 0x00009000ff0075a7 */ /* 0x000e640008001004 */
[----:B-1----:R-:W-:Y:S05]  /*2a50*/  @P0 EXIT ;  /* 0x000000000000094d */ /* 0x002fea0003800000 */
[----:B------:R-:W-:Y:S02]  /*2a60*/  SHF.L.U32 R3, R3, 0x1f, RZ ;  /* 0x0000001f03037819 */ /* 0x000fe400000006ff */
[----:B------:R-:W-:-:S07]  /*2a70*/  MOV R0, UR4 ;  /* 0x0000000400007c02 */ /* 0x000fce0008000f00 */
.L_x_48:
[----:B-1----:R1:W2:Y:S02]  /*2a80*/  SYNCS.PHASECHK.TRANS64.TRYWAIT P0, [R0+URZ+0x90], R3 ;  /* 0x00009003000075a7 */ /* 0x0022a400080011ff */
[----:B--2---:R-:W-:Y:S05]  /*2a90*/  @!P0 NANOSLEEP.SYNCS 0x989680 ;  /* 0x009896800000895d */ /* 0x004fea0003900000 */
[----:B------:R-:W2:Y:S02]  /*2aa0*/  @!P0 SYNCS.PHASECHK.TRANS64 P0, [R0+URZ+0x90], R3 ;  /* 0x00009003000085a7 */ /* 0x000ea400080010ff */
[----:B--2---:R-:W-:Y:S05]  /*2ab0*/  @P0 EXIT ;  /* 0x000000000000094d */ /* 0x004fea0003800000 */
[----:B------:R-:W-:Y:S05]  /*2ac0*/  BRA `(.L_x_48) ;  /* 0xfffffffc00ec7947 */ /* 0x000fea000383ffff */
.L_x_41:
[----:B------:R-:W-:-:S09]  /*2ad0*/  UISETP.NE.AND UP1, UPT, UR8, URZ, UPT ;  /* 0x000000ff0800728c */ /* 0x000fd2000bf25270 */
[----:B------:R-:W-:Y:S05]  /*2ae0*/  BRA.U UP1, `(.L_x_49) ;  /* 0x0000000d017c7547 */ /* 0x000fea000b800000 */
[----:B------:R-:W-:Y:S01]  /*2af0*/  UMOV UR4, 0x40 ;  /* 0x0000004000047882 */ /* 0x000fe20000000000 */
[----:B------:R-:W-:Y:S01]  /*2b00*/  NOP ;  /* 0x0000000000007918 */ /* 0x000fe20000000000 */
[----:B------:R-:W-:Y:S01]  /*2b10*/  ULEA UR4, UR37, UR4, 0x18 ;  /* 0x0000000425047291 */ /* 0x000fe2000f8ec0ff */
[----:B------:R-:W-:Y:S02]  /*2b20*/  UMOV UR5, 0x400 ;  /* 0x0000040000057882 */ /* 0x000fe40000000000 */
[----:B------:R-:W-:-:S06]  /*2b30*/  ULEA UR37, UR37, UR5, 0x18 ;  /* 0x0000000525257291 */ /* 0x000fcc000f8ec0ff */
[----:B------:R-:W1:Y:S02]  /*2b40*/  LDS.U8 R0, [UR4+0x1c] ;  /* 0x00001c04ff007984 */ /* 0x000e640008000000 */
[----:B-1----:R-:W-:-:S13]  /*2b50*/  ISETP.NE.AND P0, PT, R0, RZ, PT ;  /* 0x000000ff0000720c */ /* 0x002fda0003f05270 */
[----:B------:R-:W-:Y:S05]  /*2b60*/  @P0 BRA `(.L_x_50) ;  /* 0x0000000000580947 */ /* 0x000fea0003800000 */
[----:B------:R-:W-:-:S13]  /*2b70*/  ELECT P0, URZ, PT ;  /* 0x0000000000ff782f */ /* 0x000fda0003800000 */
[----:B------:R-:W-:Y:S05]  /*2b80*/  @!P0 BRA `(.L_x_51) ;  /* 0x0000000000608947 */ /* 0x000fea0003800000 */
[----:B------:R-:W-:Y:S01]  /*2b90*/  UMOV UR5, 0x10 ;  /* 0x0000001000057882 */ /* 0x000fe20000000000 */
[----:B------:R-:W-:Y:S01]  /*2ba0*/  HFMA2 R0, -RZ, RZ, 0, 5.9604644775390625e-08 ;  /* 0x00000001ff007431 */ /* 0x000fe200000001ff */
[----:B------:R-:W-:-:S03]  /*2bb0*/  MOV R2, 0xffff ;  /* 0x0000ffff00027802 */ /* 0x000fc60000000f00 */
[----:B------:R-:W-:Y:S04]  /*2bc0*/  DEPBAR.LE SB1, 0x36 ;  /* 0x00009d800000791a */ /* 0x000fe80000000000 */
[----:B------:R-:W1:Y:S02]  /*2bd0*/  UTCATOMSWS.FIND_AND_SET.ALIGN UP0, UR5, UR5 ;  /* 0x00000005000575e3 */ /* 0x000e640008000800 */
[----:B-1----:R-:W-:Y:S01]  /*2be0*/  MOV R3, UR5 ;  /* 0x0000000500037c02 */ /* 0x002fe20008000f00 */
[----:B------:R-:W-:Y:S06]  /*2bf0*/  BRA.U UP0, `(.L_x_52) ;  /* 0x0000000100187547 */ /* 0x000fec000b800000 */
.L_x_53:
[----:B------:R-:W-:Y:S05]  /*2c00*/  NANOSLEEP 0x64 ;  /* 0x000000640000795d */ /* 0x000fea0003800000 */
[----:B------:R-:W-:-:S05]  /*2c10*/  UMOV UR5, 0x10 ;  /* 0x0000001000057882 */ /* 0x000fca0000000000 */
[----:B------:R-:W-:Y:S04]  /*2c20*/  DEPBAR.LE SB1, 0x36 ;  /* 0x00009d800000791a */ /* 0x000fe80000000000 */
[----:B------:R-:W1:Y:S02]  /*2c30*/  UTCATOMSWS.FIND_AND_SET.ALIGN UP0, UR5, UR5 ;  /* 0x00000005000575e3 */ /* 0x000e640008000800 */
[----:B-1----:R-:W-:Y:S01]  /*2c40*/  MOV R3, UR5 ;  /* 0x0000000500037c02 */ /* 0x002fe20008000f00 */
[----:B------:R-:W-:Y:S05]  /*2c50*/  BRA.U !UP0, `(.L_x_53) ;  /* 0xfffffffd08e87547 */ /* 0x000fea000b83ffff */
.L_x_52:
[-C--:B------:R-:W-:Y:S02]  /*2c60*/  SHF.L.U32 R2, R2, R3.reuse, RZ ;  /* 0x0000000302027219 */ /* 0x080fe400000006ff */
[----:B------:R-:W-:Y:S01]  /*2c70*/  SHF.L.U32 R0, R0, R3, RZ ;  /* 0x0000000300007219 */ /* 0x000fe200000006ff */
[----:B------:R-:W-:Y:S02]  /*2c80*/  IMAD.SHL.U32 R3, R3, 0x20, RZ ;  /* 0x0000002003037824 */ /* 0x000fe400078e00ff */
[----:B------:R1:W-:Y:S04]  /*2c90*/  ATOMS.OR RZ, [UR4+0x14], R2 ;  /* 0x00001402ffff798c */ /* 0x0003e8000b000004 */
[----:B------:R1:W-:Y:S04]  /*2ca0*/  ATOMS.OR RZ, [UR4+0x18], R0 ;  /* 0x00001800ffff798c */ /* 0x0003e8000b000004 */
[----:B------:R1:W-:Y:S01]  /*2cb0*/  STS [UR37+0x130], R3 ;  /* 0x00013003ff007988 */ /* 0x0003e20008000825 */
[----:B------:R-:W-:Y:S05]  /*2cc0*/  BRA `(.L_x_51) ;  /* 0x0000000000107947 */ /* 0x000fea0003800000 */
.L_x_50:
[----:B------:R-:W-:Y:S02]  /*2cd0*/  MOV R0, 0xffffffff ;  /* 0xffffffff00007802 */ /* 0x000fe40000000f00 */
[----:B------:R-:W-:-:S03]  /*2ce0*/  MOV R2, 0x2d10 ;  /* 0x00002d1000027802 */ /* 0x000fc60000000f00 */
[----:B------:R1:W-:Y:S04]  /*2cf0*/  STS [UR37+0x130], R0 ;  /* 0x00013000ff007988 */ /* 0x0003e80008000825 */
[----:B-1-3-5:R-:W-:Y:S05]  /*2d00*/  CALL.REL.NOINC `($__internal_1_$__cuda_sm10x_tcgen05_guardrail_trap_phase_invalid_during_alloc) ;  /* 0x0000005c00f07944 */ /* 0x02afea0003c00000 */
.L_x_51:
[----:B------:R-:W-:Y:S05]  /*2d10*/  WARPSYNC.ALL ;  /* 0x0000000000007948 */ /* 0x000fea0003800000 */
[----:B------:R-:W2:Y:S01]  /*2d20*/  S2UR UR6, SR_CgaCtaId ;  /* 0x00000000000679c3 */ /* 0x000ea20000008800 */
[----:B------:R-:W-:Y:S01]  /*2d30*/  UMOV UR4, 0x400 ;  /* 0x0000040000047882 */ /* 0x000fe20000000000 */
[----:B------:R-:W-:-:S06]  /*2d40*/  NOP ;  /* 0x0000000000007918 */ /* 0x000fcc0000000000 */
[----:B------:R-:W-:Y:S06]  /*2d50*/  BAR.ARV 0x6, 0xa0 ;  /* 0x0182800000007b1d */ /* 0x000fec0000002000 */
[----:B------:R-:W4:Y:S01]  /*2d60*/  LDCU UR7, c[0x0][0x38c] ;  /* 0x00007180ff0777ac */ /* 0x000f220008000800 */
[----:B------:R-:W-:Y:S01]  /*2d70*/  IMAD.MOV.U32 R11, RZ, RZ, 0x1 ;  /* 0x00000001ff0b7424 */ /* 0x000fe200078e00ff */
[----:B------:R-:W-:Y:S01]  /*2d80*/  CS2R R8, SRZ ;  /* 0x0000000000087805 */ /* 0x000fe2000001ff00 */
[----:B------:R-:W-:Y:S01]  /*2d90*/  IMAD.MOV.U32 R10, RZ, RZ, RZ ;  /* 0x000000ffff0a7224 */ /* 0x000fe200078e00ff */
[----:B------:R-:W-:Y:S01]  /*2da0*/  UMOV UR18, URZ ;  /* 0x000000ff00127c82 */ /* 0x000fe20008000000 */
[----:B------:R-:W-:Y:S01]  /*2db0*/  UMOV UR17, URZ ;  /* 0x000000ff00117c82 */ /* 0x000fe20008000000 */
[----:B------:R-:W-:Y:S01]  /*2dc0*/  UMOV UR22, 0x0 ;  /* 0x0000000000167882 */ /* 0x000fe20000000000 */
[----:B------:R-:W-:Y:S01]  /*2dd0*/  UMOV UR23, 0x82004a0 ;  /* 0x082004a000177882 */ /* 0x000fe20000000000 */
[----:B------:R-:W-:Y:S01]  /*2de0*/  UMOV UR20, 0x0 ;  /* 0x0000000000147882 */ /* 0x000fe20000000000 */
[----:B------:R-:W-:Y:S01]  /*2df0*/  UMOV UR21, 0x82004a0 ;  /* 0x082004a000157882 */ /* 0x000fe20000000000 */
[----:B--2---:R-:W-:Y:S01]  /*2e00*/  ULEA UR6, UR6, UR4, 0x18 ;  /* 0x0000000406067291 */ /* 0x004fe2000f8ec0ff */
[----:B------:R-:W2:Y:S03]  /*2e10*/  LDCU UR4, c[0x0][0x38c] ;  /* 0x00007180ff0477ac */ /* 0x000ea60008000800 */
[----:B------:R-:W-:-:S02]  /*2e20*/  UIADD3 UR11, UPT, UPT, UR6, 0x8400, URZ ;  /* 0x00008400060b7890 */ /* 0x000fc4000fffe0ff */
[----:B----4-:R-:W-:-:S03]  /*2e30*/  UIADD3 UR7, UPT, UPT, UR7, 0x3f, URZ ;  /* 0x0000003f07077890 */ /* 0x010fc6000fffe0ff */
[----:B-1----:R-:W1:Y:S01]  /*2e40*/  LDS R0, [UR6+0x130] ;  /* 0x00013006ff007984 */ /* 0x002e620008000800 */
[----:B------:R-:W-:Y:S02]  /*2e50*/  UIADD3 UR12, UPT, UPT, UR6, 0x12400, URZ ;  /* 0x00012400060c7890 */ /* 0x000fe4000fffe0ff */
[----:B------:R-:W-:Y:S02]  /*2e60*/  USHF.R.S32.HI UR5, URZ, 0x1f, UR7 ;  /* 0x0000001fff057899 */ /* 0x000fe40008011407 */
[----:B------:R-:W-:Y:S02]  /*2e70*/  USHF.R.U32.HI UR11, URZ, 0x4, UR11 ;  /* 0x00000004ff0b7899 */ /* 0x000fe4000801160b */
[----:B------:R-:W-:Y:S02]  /*2e80*/  ULEA.HI UR5, UR5, UR7, URZ, 0x6 ;  /* 0x0000000705057291 */ /* 0x000fe4000f8f30ff */
[----:B------:R-:W-:Y:S02]  /*2e90*/  USHF.R.U32.HI UR12, URZ, 0x4, UR12 ;  /* 0x00000004ff0c7899 */ /* 0x000fe4000801160c */
[----:B------:R-:W-:-:S02]  /*2ea0*/  USHF.R.S32.HI UR5, URZ, 0x6, UR5 ;  /* 0x00000006ff057899 */ /* 0x000fc40008011405 */
[----:B------:R-:W-:Y:S02]  /*2eb0*/  ULOP3.LUT UR11, UR11, 0x3fff, URZ, 0xc0, !UPT ;  /* 0x00003fff0b0b7892 */ /* 0x000fe4000f8ec0ff */
[----:B------:R-:W-:Y:S02]  /*2ec0*/  UISETP.LT.AND UP0, UPT, UR5, 0x1, UPT ;  /* 0x000000010500788c */ /* 0x000fe4000bf01270 */
[----:B------:R-:W-:Y:S02]  /*2ed0*/  ULOP3.LUT UR12, UR12, 0x3fff, URZ, 0xc0, !UPT ;  /* 0x00003fff0c0c7892 */ /* 0x000fe4000f8ec0ff */
[----:B------:R-:W-:Y:S02]  /*2ee0*/  USEL UR10, UR5, 0x1, !UP0 ;  /* 0x00000001050a7887 */ /* 0x000fe4000c000000 */
[----:B------:R-:W-:Y:S02]  /*2ef0*/  ULOP3.LUT UR11, UR11, 0x10000, URZ, 0xfc, !UPT ;  /* 0x000100000b0b7892 */ /* 0x000fe4000f8efcff */
[----:B------:R-:W-:-:S02]  /*2f00*/  ULOP3.LUT UR12, UR12, 0x10000, URZ, 0xfc, !UPT ;  /* 0x000100000c0c7892 */ /* 0x000fc4000f8efcff */
[----:B------:R-:W-:Y:S02]  /*2f10*/  UIADD3 UR10, UPT, UPT, -UR10, URZ, URZ ;  /* 0x000000ff0a0a7290 */ /* 0x000fe4000fffe1ff */
[----:B--2---:R-:W-:Y:S01]  /*2f20*/  UISETP.GE.AND UP3, UPT, UR4, 0x1, UPT ;  /* 0x000000010400788c */ /* 0x004fe2000bf66270 */
[----:B-1----:R-:W-:-:S15]  /*2f30*/  R2UR UR19, R0 ;  /* 0x00000000001372ca */ /* 0x002fde00000e0000 */
.L_x_60:
[----:B------:R-:W-:Y:S02]  /*2f40*/  LEA R0, R10, UR6, 0x3 ;  /* 0x000000060a007c11 */ /* 0x000fe4000f8e18ff */
[----:B------:R-:W-:Y:S02]  /*2f50*/  SHF.L.U32 R5, R9, 0x1f, RZ ;  /* 0x0000001f09057819 */ /* 0x000fe400000006ff */
[----:B------:R-:W-:Y:S01]  /*2f60*/  PLOP3.LUT P0, PT, PT, PT, UP3, 0x80, 0x8 ;  /* 0x000000000008781c */ /* 0x000fe20003f0f038 */
[----:B------:R-:W-:Y:S01]  /*2f70*/  VIADD R3, R0, 0x90 ;  /* 0x0000009000037836 */ /* 0x000fe20000000000 */
[----:B-1----:R-:W1:Y:S02]  /*2f80*/  SYNCS.PHASECHK.TRANS64.TRYWAIT P1, [R0+URZ+0x80], R5 ;  /* 0x00008005000075a7 */ /* 0x002e6400080211ff */
[----:B-1--4-:R-:W-:Y:S09]  /*2f90*/  @!P1 BRA `(.L_x_54) ;  /* 0x0000005400d89947 */ /* 0x012ff20003800000 */
.L_x_123:
[----:B------:R-:W-:Y:S01]  /*2fa0*/  LEA R4, R10, UR6, 0x4 ;  /* 0x000000060a047c11 */ /* 0x000fe2000f8e20ff */
[----:B------:R-:W-:Y:S01]  /*2fb0*/  @UP3 ULEA UR4, UR17, UR6, 0x3 ;  /* 0x0000000611043291 */ /* 0x000fe2000f8e18ff */
[----:B------:R-:W-:Y:S01]  /*2fc0*/  PLOP3.LUT P2, PT, PT, PT, PT, 0x80, 0x8 ;  /* 0x000000000008781c */ /* 0x000fe20003f4f070 */
[----:B------:R-:W-:Y:S01]  /*2fd0*/  ULEA UR8, UR18, UR6, 0x3 ;  /* 0x0000000612087291 */ /* 0x000fe2000f8e18ff */
[----:B------:R-:W-:Y:S01]  /*2fe0*/  PRMT R3, RZ, 0x654, R3 ;  /* 0x00000654ff037816 */ /* 0x000fe20000000003 */
[----:B------:R-:W-:Y:S01]  /*2ff0*/  ULEA UR9, UR18, UR19, 0x7 ;  /* 0x0000001312097291 */ /* 0x000fe2000f8e38ff */
[----:B-1----:R-:W1:Y:S01]  /*3000*/  LDS.128 R4, [R4+0x110] ;  /* 0x0001100004047984 */ /* 0x002e620000000c00 */
[----:B------:R-:W-:Y:S02]  /*3010*/  @P0 SHF.L.U32 R2, R8, 0x1f, RZ ;  /* 0x0000001f08020819 */ /* 0x000fe400000006ff */
[----:B------:R-:W-:Y:S01]  /*3020*/  SHF.L.U32 R0, R11, 0x1f, RZ ;  /* 0x0000001f0b007819 */ /* 0x000fe200000006ff */
[----:B------:R-:W-:Y:S01]  /*3030*/  @!PT LDS RZ, [RZ] ;  /* 0x00000000fffff984 */ /* 0x000fe20000000800 */
[----:B------:R-:W-:Y:S01]  /*3040*/  @!PT LDS RZ, [RZ] ;  /* 0x00000000fffff984 */ /* 0x000fe20000000800 */
[----:B------:R-:W-:Y:S01]  /*3050*/  @!PT LDS RZ, [RZ] ;  /* 0x00000000fffff984 */ /* 0x000fe20000000800 */
[----:B------:R-:W-:Y:S01]  /*3060*/  @!PT LDS RZ, [RZ] ;  /* 0x00000000fffff984 */ /* 0x000fe20000000800 */
[----:B------:R2:W-:Y:S06]  /*3070*/  MEMBAR.ALL.CTA ;  /* 0x0000000000007992 */ /* 0x0005ec0000008000 */
[----:B--2---:R-:W2:Y:S02]  /*3080*/  FENCE.VIEW.ASYNC.S ;  /* 0x00000000000073c6 */ /* 0x004ea40000000000 */
[----:B--2---:R2:W-:Y:S01]  /*3090*/  SYNCS.ARRIVE.TRANS64.RED.A1T0 RZ, [R3+URZ], RZ ;  /* 0x000000ff03ff79a7 */ /* 0x0045e200081004ff */
[----:B------:R2:W4:Y:S01]  /*30a0*/  @P0 SYNCS.PHASECHK.TRANS64.TRYWAIT P2, [UR4], R2 ;  /* 0x00000002ff0005a7 */ /* 0x0005220008041104 */
[----:B-1----:R-:W-:Y:S01]  /*30b0*/  LOP3.LUT P1, RZ, R6, 0x1, RZ, 0xc0, !PT ;  /* 0x0000000106ff7812 */ /* 0x002fe2000782c0ff */
[----:B------:R-:W1:Y:S02]  /*30c0*/  SYNCS.PHASECHK.TRANS64.TRYWAIT P0, [UR8+0xc0], R0 ;  /* 0x0000c000ff0075a7 */ /* 0x000e640008001108 */
[----:B-12-4-:R-:W-:Y:S10]  /*30d0*/  @!P0 BRA `(.L_x_55) ;  /* 0x00000054009c8947 */ /* 0x016ff40003800000 */
.L_x_125:
[----:B------:R-:W-:Y:S01]  /*30e0*/  IADD3 R10, PT, PT, R10, 0x1, RZ ;  /* 0x000000010a0a7810 */ /* 0x000fe20007ffe0ff */
[----:B------:R-:W-:Y:S06]  /*30f0*/  BRA.U !UP3, `(.L_x_56) ;  /* 0x000000010b987547 */ /* 0x000fec000b800000 */
[----:B------:R-:W-:Y:S01]  /*3100*/  UPLOP3.LUT UP4, UPT, UPT, UPT, UPT, 0x40, 0x4 ;  /* 0x000000000004789c */ /* 0x000fe20003f8e870 */
[----:B------:R-:W-:Y:S01]  /*3110*/  UMOV UR16, UR10 ;  /* 0x0000000a00107c82 */ /* 0x000fe20008000000 */
[----:B------:R-:W-:Y:S01]  /*3120*/  UMOV UR15, UR5 ;  /* 0x00000005000f7c82 */ /* 0x000fe20008000000 */
[----:B------:R-:W-:-:S08]  /*3130*/  UMOV UR14, UR17 ;  /* 0x00000011000e7c82 */ /* 0x000fd00008000000 */
.L_x_59:
[----:B------:R-:W-:Y:S02]  /*3140*/  UIADD3 UR16, UPT, UPT, UR16, 0x1, URZ ;  /* 0x0000000110107890 */ /* 0x000fe4000fffe0ff */
[----:B--2---:R-:W-:Y:S02]  /*3150*/  ULEA UR7, UR14, UR6, 0x3 ;  /* 0x000000060e077291 */ /* 0x004fe4000f8e18ff */
[----:B------:R-:W-:Y:S01]  /*3160*/  UISETP.NE.AND UP0, UPT, UR16, URZ, UPT ;  /* 0x000000ff1000728c */ /* 0x000fe2000bf05270 */
[----:B----4-:R-:W-:Y:S10]  /*3170*/  @P2 BRA `(.L_x_57) ;  /* 0x00000000000c2947 */ /* 0x010ff40003800000 */
[----:B-1----:R-:W-:Y:S04]  /*3180*/  SHF.L.U32 R3, R8, 0x1f, RZ ;  /* 0x0000001f08037819 */ /* 0x002fe800000006ff */
[----:B------:R-:W1:Y:S02]  /*3190*/  SYNCS.PHASECHK.TRANS64.TRYWAIT P0, [UR7], R3 ;  /* 0x00000003ff0075a7 */ /* 0x000e640008001107 */
[----:B-1----:R-:W-:Y:S05]  /*31a0*/  @!P0 BRA `(.L_x_58) ;  /* 0x0000005400808947 */ /* 0x002fea0003800000 */
.L_x_57:
[----:B------:R-:W-:Y:S01]  /*31b0*/  UISETP.NE.AND UP1, UPT, UR15, 0x1, UPT ;  /* 0x000000010f00788c */ /* 0x000fe2000bf25270 */
[----:B------:R-:W-:Y:S01]  /*31c0*/  PLOP3.LUT P2, PT, PT, PT, PT, 0x80, 0x8 ;  /* 0x000000000008781c */ /* 0x000fe20003f4f070 */
[----:B------:R-:W-:Y:S02]  /*31d0*/  UIADD3 UR17, UPT, UPT, UR14, 0x1, URZ ;  /* 0x000000010e117890 */ /* 0x000fe4000fffe0ff */
[----:B------:R-:W-:Y:S02]  /*31e0*/  ULEA UR24, UR14, UR12, 0x9 ;  /* 0x0000000c0e187291 */ /* 0x000fe4000f8e48ff */
[----:B------:R-:W-:Y:S01]  /*31f0*/  UISETP.NE.AND UP2, UPT, UR17, 0x5, UPT ;  /* 0x000000051100788c */ /* 0x000fe2000bf45270 */
[----:B------:R-:W-:Y:S01]  /*3200*/  PLOP3.LUT P0, PT, PT, PT, UP1, 0x80, 0x8 ;  /* 0x000000000008781c */ /* 0x000fe20003f0f018 */
[----:B------:R-:W-:Y:S02]  /*3210*/  ULEA UR26, UR14, UR11, 0x9 ;  /* 0x0000000b0e1a7291 */ /* 0x000fe4000f8e48ff */
[----:B------:R-:W-:Y:S02]  /*3220*/  USEL UR13, URZ, 0x1, UP2 ;  /* 0x00000001ff0d7887 */ /* 0x000fe40009000000 */
[----:B------:R-:W-:Y:S02]  /*3230*/  USEL UR17, UR17, URZ, UP2 ;  /* 0x000000ff11117287 */ /* 0x000fe40009000000 */
[----:B------:R-:W-:Y:S02]  /*3240*/  UIADD3 UR30, UPT, UPT, UR24, 0x2, URZ ;  /* 0x00000002181e7890 */ /* 0x000fe4000fffe0ff */
[----:B------:R-:W-:Y:S01]  /*3250*/  @UP1 ULEA UR4, UR17, UR6, 0x3 ;  /* 0x0000000611041291 */ /* 0x000fe2000f8e18ff */
[----:B------:R-:W-:Y:S01]  /*3260*/  LOP3.LUT R8, R8, UR13, RZ, 0x3c, !PT ;  /* 0x0000000d08087c12 */ /* 0x000fe2000f8e3cff */
[----:B------:R-:W-:Y:S02]  /*3270*/  UIADD3 UR28, UPT, UPT, UR26, 0x2, URZ ;  /* 0x000000021a1c7890 */ /* 0x000fe4000fffe0ff */
[----:B------:R-:W-:Y:S01]  /*3280*/  UIADD3 UR7, UPT, UPT, UR7, 0x28, URZ ;  /* 0x0000002807077890 */ /* 0x000fe2000fffe0ff */
[----:B-1----:R-:W-:Y:S01]  /*3290*/  @P0 SHF.L.U32 R0, R8, 0x1f, RZ ;  /* 0x0000001f08000819 */ /* 0x002fe200000006ff */
[----:B------:R-:W-:Y:S01]  /*32a0*/  UMOV UR25, 0x80004020 ;  /* 0x8000402000197882 */ /* 0x000fe20000000000 */
[----:B------:R-:W-:Y:S01]  /*32b0*/  UMOV UR27, 0x80004020 ;  /* 0x80004020001b7882 */ /* 0x000fe20000000000 */
[----:B------:R-:W-:Y:S01]  /*32c0*/  UMOV UR31, 0x80004020 ;  /* 0x80004020001f7882 */ /* 0x000fe20000000000 */
[----:B------:R2:W4:Y:S01]  /*32d0*/  @P0 SYNCS.PHASECHK.TRANS64.TRYWAIT P2, [UR4], R0 ;  /* 0x00000000ff0005a7 */ /* 0x0005220008041104 */
[----:B------:R-:W-:Y:S01]  /*32e0*/  UIADD3 UR15, UPT, UPT, UR15, -0x1, URZ ;  /* 0xffffffff0f0f7890 */ /* 0x000fe2000fffe0ff */
[----:B------:R2:W-:Y:S01]  /*32f0*/  UTCIMMA gdesc[UR26], gdesc[UR24], tmem[UR9], tmem[UR22], idesc[UR23], UP4 ;  /* 0x00ff16181a0075ea */ /* 0x0005e2000a000109 */
[----:B------:R-:W-:Y:S01]  /*3300*/  UPLOP3.LUT UP4, UPT, UPT, UPT, UPT, 0x80, 0x8 ;  /* 0x000000000008789c */ /* 0x000fe20003f8f070 */
[----:B------:R-:W-:Y:S01]  /*3310*/  UMOV UR29, 0x80004020 ;  /* 0x80004020001d7882 */ /* 0x000fe20000000000 */
[----:B------:R-:W-:Y:S01]  /*3320*/  UMOV UR14, UR17 ;  /* 0x00000011000e7c82 */ /* 0x000fe20008000000 */
[----:B------:R2:W-:Y:S01]  /*3330*/  UTCIMMA gdesc[UR28], gdesc[UR30], tmem[UR9], tmem[UR20], idesc[UR21], UPT ;  /* 0x00ff141e1c0075ea */ /* 0x0005e2000b800109 */
[----:B------:R2:W-:Y:S01]  /*3340*/  UTCBAR [UR7], URZ ;  /* 0x000000ff070073e9 */ /* 0x0005e200080000ff */
[----:B------:R-:W-:Y:S06]  /*3350*/  BRA.U UP0, `(.L_x_59) ;  /* 0xfffffffd00787547 */ /* 0x000fec000b83ffff */
.L_x_56:
[----:B------:R-:W-:Y:S01]  /*3360*/  UIADD3 UR18, UPT, UPT, UR18, 0x1, URZ ;  /* 0x0000000112127890 */ /* 0x000fe2000fffe0ff */
[C---:B------:R-:W-:Y:S01]  /*3370*/  ISETP.NE.AND P0, PT, R10.reuse, 0x2, PT ;  /* 0x000000020a00780c */ /* 0x040fe20003f05270 */
[----:B------:R-:W-:Y:S02]  /*3380*/  UIADD3 UR8, UPT, UPT, UR8, 0xa0, URZ ;  /* 0x000000a008087890 */ /* 0x000fe4000fffe0ff */
[----:B------:R-:W-:Y:S01]  /*3390*/  UISETP.NE.AND UP0, UPT, UR18, 0x4, UPT ;  /* 0x000000041200788c */ /* 0x000fe2000bf05270 */
[----:B-12---:R-:W-:Y:S02]  /*33a0*/  SEL R0, RZ, 0x1, P0 ;  /* 0x00000001ff007807 */ /* 0x006fe40000000000 */
[----:B------:R-:W-:Y:S01]  /*33b0*/  SEL R10, R10, RZ, P0 ;  /* 0x000000ff0a0a7207 */ /* 0x000fe20000000000 */
[----:B------:R-:W-:Y:S01]  /*33c0*/  USEL UR4, URZ, 0x1, UP0 ;  /* 0x00000001ff047887 */ /* 0x000fe20008000000 */
[----:B------:R-:W-:Y:S01]  /*33d0*/  LOP3.LUT R9, R9, R0, RZ, 0x3c, !PT ;  /* 0x0000000009097212 */ /* 0x000fe200078e3cff */
[----:B------:R-:W-:Y:S01]  /*33e0*/  USEL UR18, UR18, URZ, UP0 ;  /* 0x000000ff12127287 */ /* 0x000fe20008000000 */
[----:B------:R1:W-:Y:S03]  /*33f0*/  UTCBAR [UR8], URZ ;  /* 0x000000ff080073e9 */ /* 0x0003e600080000ff */
[----:B------:R-:W-:Y:S01]  /*3400*/  LOP3.LUT R11, R11, UR4, RZ, 0x3c, !PT ;  /* 0x000000040b0b7c12 */ /* 0x000fe2000f8e3cff */
[----:B------:R-:W-:Y:S07]  /*3410*/  @P1 BRA `(.L_x_60) ;  /* 0xfffffff800c81947 */ /* 0x000fee000383ffff */
[----:B------:R-:W2:Y:S01]  /*3420*/  S2UR UR4, SR_CgaCtaId ;  /* 0x00000000000479c3 */ /* 0x000ea20000008800 */
[----:B------:R-:W-:Y:S01]  /*3430*/  ELECT P0, URZ, PT ;  /* 0x0000000000ff782f */ /* 0x000fe20003800000 */
[----:B------:R-:W-:Y:S01]  /*3440*/  IMAD.MOV.U32 R0, RZ, RZ, 0x1 ;  /* 0x00000001ff007424 */ /* 0x000fe200078e00ff */
[----:B------:R-:W-:Y:S01]  /*3450*/  UIADD3 UR6, UPT, UPT, UR6, 0xc0, URZ ;  /* 0x000000c006067890 */ /* 0x000fe2000fffe0ff */
[----:B------:R-:W-:Y:S01]  /*3460*/  SHF.L.U32 R3, R11, 0x1f, RZ ;  /* 0x0000001f0b037819 */ /* 0x000fe200000006ff */
[----:B------:R-:W-:-:S03]  /*3470*/  UMOV UR5, 0x40 ;  /* 0x0000004000057882 */ /* 0x000fc60000000000 */
[----:B------:R-:W-:Y:S01]  /*3480*/  UVIRTCOUNT.DEALLOC.SMPOOL 0x80 ;  /* 0x000000800000784c */ /* 0x000fe20000000000 */
[----:B--2---:R-:W-:Y:S02]  /*3490*/  ULEA UR4, UR4, UR5, 0x18 ;  /* 0x0000000504047291 */ /* 0x004fe4000f8ec0ff */
[----:B------:R-:W-:-:S07]  /*34a0*/  ULEA UR5, UR18, UR6, 0x3 ;  /* 0x0000000612057291 */ /* 0x000fce000f8e18ff */
[----:B------:R2:W-:Y:S02]  /*34b0*/  @P0 STS.U8 [UR4+0x1c], R0 ;  /* 0x00001c00ff000988 */ /* 0x0005e40008000004 */
[----:B------:R-:W3:Y:S02]  /*34c0*/  SYNCS.PHASECHK.TRANS64.TRYWAIT P0, [UR5], R3 ;  /* 0x00000003ff0075a7 */ /* 0x000ee40008001105 */
[----:B--23--:R-:W-:Y:S05]  /*34d0*/  @!P0 BRA `(.L_x_61) ;  /* 0x0000005000cc8947 */ /* 0x00cfea0003800000 */
.L_x_128:
[----:B------:R-:W-:-:S04]  /*34e0*/  UIADD3 UR7, UPT, UPT, UR18, 0x1, URZ ;  /* 0x0000000112077890 */ /* 0x000fc8000fffe0ff */
[----:B------:R-:W-:-:S04]  /*34f0*/  UISETP.NE.AND UP0, UPT, UR7, 0x4, UPT ;  /* 0x000000040700788c */ /* 0x000fc8000bf05270 */
[----:B-1----:R-:W-:Y:S02]  /*3500*/  USEL UR8, URZ, 0x1, UP0 ;  /* 0x00000001ff087887 */ /* 0x002fe40008000000 */
[----:B------:R-:W-:-:S04]  /*3510*/  USEL UR7, UR7, URZ, UP0 ;  /* 0x000000ff07077287 */ /* 0x000fc80008000000 */
[----:B------:R-:W-:Y:S01]  /*3520*/  ULEA UR5, UR7, UR6, 0x3 ;  /* 0x0000000607057291 */ /* 0x000fe2000f8e18ff */
[----:B------:R-:W-:-:S04]  /*3530*/  LOP3.LUT R2, R11, UR8, RZ, 0x3c, !PT ;  /* 0x000000080b027c12 */ /* 0x000fc8000f8e3cff */
[----:B--2---:R-:W-:-:S04]  /*3540*/  SHF.L.U32 R3, R2, 0x1f, RZ ;  /* 0x0000001f02037819 */ /* 0x004fc800000006ff */
[----:B------:R-:W1:Y:S02]  /*3550*/  SYNCS.PHASECHK.TRANS64.TRYWAIT P0, [UR5], R3 ;  /* 0x00000003ff0075a7 */ /* 0x000e640008001105 */
[----:B-1----:R-:W-:Y:S05]  /*3560*/  @!P0 BRA `(.L_x_62) ;  /* 0x0000005000c08947 */ /* 0x002fea0003800000 */
.L_x_130:
        /* <DEDUP_REMOVED lines=9> */
.L_x_132:
[----:B------:R-:W-:-:S04]  /*3600*/  UIADD3 UR7, UPT, UPT, UR7, 0x1, URZ ;  /* 0x0000000107077890 */ /* 0x000fc8000fffe0ff */
[----:B------:R-:W-:-:S04]  /*3610*/  UISETP.NE.AND UP0, UPT, UR7, 0x4, UPT ;  /* 0x000000040700788c */ /* 0x000fc8000bf05270 */
[----:B------:R-:W-:Y:S02]  /*3620*/  USEL UR5, URZ, 0x1, UP0 ;  /* 0x00000001ff057887 */ /* 0x000fe40008000000 */
[----:B------:R-:W-:-:S04]  /*3630*/  USEL UR7, UR7, URZ, UP0 ;  /* 0x000000ff07077287 */ /* 0x000fc80008000000 */
[----:B------:R-:W-:Y:S01]  /*3640*/  ULEA UR7, UR7, UR6, 0x3 ;  /* 0x0000000607077291 */ /* 0x000fe2000f8e18ff */
[----:B-1----:R-:W-:-:S04]  /*3650*/  LOP3.LUT R3, R2, UR5, RZ, 0x3c, !PT ;  /* 0x0000000502037c12 */ /* 0x002fc8000f8e3cff */
[----:B------:R-:W-:-:S04]  /*3660*/  SHF.L.U32 R3, R3, 0x1f, RZ ;  /* 0x0000001f03037819 */ /* 0x000fc800000006ff */
[----:B------:R-:W1:Y:S02]  /*3670*/  SYNCS.PHASECHK.TRANS64.TRYWAIT P0, [UR7], R3 ;  /* 0x00000003ff0075a7 */ /* 0x000e640008001107 */
[----:B-1----:R-:W-:Y:S05]  /*3680*/  @!P0 BRA `(.L_x_64) ;  /* 0x0000005000a88947 */ /* 0x002fea0003800000 */
.L_x_134:
[----:B------:R-:W-:Y:S01]  /*3690*/  NOP ;  /* 0x0000000000007918 */ /* 0x000fe20000000000 */
[----:B-1----:R-:W1:Y:S01]  /*36a0*/  LDS R0, [UR4+0x14] ;  /* 0x00001404ff007984 */ /* 0x002e620008000800 */
[----:B------:R-:W-:Y:S01]  /*36b0*/  ULOP3.LUT UR6, UR19, 0xffff, URZ, 0xc0, !UPT ;  /* 0x0000ffff13067892 */ /* 0x000fe2000f8ec0ff */
[----:B------:R-:W-:Y:S01]  /*36c0*/  UMOV UR8, 0xffff ;  /* 0x0000ffff00087882 */ /* 0x000fe20000000000 */
[----:B------:R-:W-:Y:S02]  /*36d0*/  UMOV UR5, 0x1 ;  /* 0x0000000100057882 */ /* 0x000fe40000000000 */
[----:B------:R-:W-:-:S04]  /*36e0*/  USHF.R.U32.HI UR6, URZ, 0x5, UR6 ;  /* 0x00000005ff067899 */ /* 0x000fc80008011606 */
[----:B------:R-:W-:Y:S02]  /*36f0*/  USHF.L.U32 UR8, UR8, UR6, URZ ;  /* 0x0000000608087299 */ /* 0x000fe400080006ff */
[----:B------:R-:W-:-:S04]  /*3700*/  USHF.L.U32 UR5, UR5, UR6, URZ ;  /* 0x0000000605057299 */ /* 0x000fc800080006ff */
[----:B-1----:R-:W-:-:S04]  /*3710*/  LOP3.LUT R0, R0, UR8, RZ, 0xc0, !PT ;  /* 0x0000000800007c12 */ /* 0x002fc8000f8ec0ff */
[----:B------:R-:W-:-:S13]  /*3720*/  ISETP.NE.AND P0, PT, R0, UR8, PT ;  /* 0x0000000800007c0c */ /* 0x000fda000bf05270 */
[----:B------:R-:W-:Y:S05]  /*3730*/  @P0 BRA `(.L_x_65) ;  /* 0x0000000000580947 */ /* 0x000fea0003800000 */
[----:B------:R-:W1:Y:S02]  /*3740*/  LDS R0, [UR4+0x18] ;  /* 0x00001804ff007984 */ /* 0x000e640008000800 */
[----:B-1----:R-:W-:-:S04]  /*3750*/  LOP3.LUT R0, R0, UR5, RZ, 0xc0, !PT ;  /* 0x0000000500007c12 */ /* 0x002fc8000f8ec0ff */
[----:B------:R-:W-:-:S13]  /*3760*/  ISETP.NE.AND P0, PT, R0, UR5, PT ;  /* 0x0000000500007c0c */ /* 0x000fda000bf05270 */
[----:B------:R-:W-:Y:S05]  /*3770*/  @P0 BRA `(.L_x_66) ;  /* 0x00000000003c0947 */ /* 0x000fea0003800000 */
[----:B------:R-:W1:Y:S01]  /*3780*/  S2R R2, SR_LANEID ;  /* 0x0000000000027919 */ /* 0x000e620000000000 */
[----:B------:R-:W-:Y:S01]  /*3790*/  ULOP3.LUT UR8, URZ, UR8, URZ, 0x33, !UPT ;  /* 0x00000008ff087292 */ /* 0x000fe2000f8e33ff */
[----:B------:R-:W-:Y:S01]  /*37a0*/  LOP3.LUT R4, RZ, UR5, RZ, 0x33, !PT ;  /* 0x00000005ff047c12 */ /* 0x000fe2000f8e33ff */
[----:B------:R-:W-:Y:S02]  /*37b0*/  VOTEU.ANY UR7, UPT, PT ;  /* 0x0000000000077886 */ /* 0x000fe400038e0100 */
[----:B------:R-:W-:Y:S01]  /*37c0*/  UFLO.U32 UR7, UR7 ;  /* 0x00000007000772bd */ /* 0x000fe200080e0000 */
[----:B------:R-:W2:Y:S01]  /*37d0*/  REDUX UR5, R4 ;  /* 0x00000000040573c4 */ /* 0x000ea20000000000 */
[----:B------:R-:W-:-:S06]  /*37e0*/  IMAD.U32 R0, RZ, RZ, UR8 ;  /* 0x00000008ff007e24 */ /* 0x000fcc000f8e00ff */
[----:B------:R3:W-:Y:S01]  /*37f0*/  UTCATOMSWS.AND URZ, UR8 ;  /* 0x0000000800ff79e3 */ /* 0x0007e20008000000 */
[----:B------:R-:W4:Y:S01]  /*3800*/  REDUX UR6, R0 ;  /* 0x00000000000673c4 */ /* 0x000f220000000000 */
[----:B-1----:R-:W-:Y:S01]  /*3810*/  ISETP.EQ.U32.AND P0, PT, R2, UR7, PT ;  /* 0x0000000702007c0c */ /* 0x002fe2000bf02070 */
[----:B--2---:R-:W-:Y:S01]  /*3820*/  IMAD.U32 R2, RZ, RZ, UR5 ;  /* 0x00000005ff027e24 */ /* 0x004fe2000f8e00ff */
[----:B----4-:R-:W-:-:S11]  /*3830*/  MOV R3, UR6 ;  /* 0x0000000600037c02 */ /* 0x010fd60008000f00 */
[----:B------:R3:W-:Y:S04]  /*3840*/  @P0 ATOMS.AND RZ, [UR4+0x14], R3 ;  /* 0x00001403ffff098c */ /* 0x0007e8000a800004 */
[----:B------:R3:W-:Y:S01]  /*3850*/  @P0 ATOMS.AND RZ, [UR4+0x18], R2 ;  /* 0x00001802ffff098c */ /* 0x0007e2000a800004 */
[----:B------:R-:W-:Y:S05]  /*3860*/  BRA `(.L_x_67) ;  /* 0x0000000000147947 */ /* 0x000fea0003800000 */
.L_x_66:
[----:B------:R-:W-:Y:S02]  /*3870*/  MOV R2, 0x3890 ;  /* 0x0000389000027802 */ /* 0x000fe40000000f00 */
[----:B----45:R-:W-:Y:S05]  /*3880*/  CALL.REL.NOINC `($__internal_0_$__cuda_sm10x_tcgen05_guardrail_trap_col_being_dealloced_not_returned_by_alloc) ;  /* 0x0000005400047944 */ /* 0x030fea0003c00000 */
[----:B------:R-:W-:Y:S05]  /*3890*/  BRA `(.L_x_67) ;  /* 0x0000000000087947 */ /* 0x000fea0003800000 */
.L_x_65:
[----:B------:R-:W-:Y:S02]  /*38a0*/  MOV R2, 0x38c0 ;  /* 0x000038c000027802 */ /* 0x000fe40000000f00 */
[----:B----45:R-:W-:Y:S05]  /*38b0*/  CALL.REL.NOINC `($__internal_2_$__cuda_sm10x_tcgen05_guardrail_trap_unallocated_columns_being_dealloced) ;  /* 0x0000005400107944 */ /* 0x030fea0003c00000 */
.L_x_67:
[----:B------:R-:W-:Y:S01]  /*38c0*/  NOP ;  /* 0x0000000000007918 */ /* 0x000fe20000000000 */
[----:B---3--:R-:W-:Y:S05]  /*38d0*/  EXIT ;  /* 0x000000000000794d */ /* 0x008fea0003800000 */
.L_x_49:
[----:B------:R-:W-:-:S09]  /*38e0*/  UISETP.NE.OR UP2, UPT, UR8, 0x3, !UP2 ;  /* 0x000000030800788c */ /* 0x000fd2000d745670 */
[----:B------:R-:W-:Y:S05]  /*38f0*/  BRA.U UP2, `(.L_x_68) ;  /* 0x0000000d02407547 */ /* 0x000fea000b800000 */
[----:B------:R-:W1:Y:S01]  /*3900*/  LDC R0, c[0x0][0xb30] ;  /* 0x0002cc00ff007b82 */ /* 0x000e620000000800 */
[----:B------:R-:W2:Y:S01]  /*3910*/  LDCU.64 UR8, c[0x0][0x888] ;  /* 0x00011100ff0877ac */ /* 0x000ea20008000a00 */
[----:B------:R-:W-:Y:S02]  /*3920*/  HFMA2 R29, -RZ, RZ, 0, 0 ;  /* 0x00000000ff1d7431 */ /* 0x000fe400000001ff */
[----:B------:R-:W-:Y:S01]  /*3930*/  IMAD.MOV.U32 R31, RZ, RZ, 0x1 ;  /* 0x00000001ff1f7424 */ /* 0x000fe200078e00ff */
[----:B------:R-:W-:Y:S01]  /*3940*/  MOV R23, 0x2000 ;  /* 0x0000200000177802 */ /* 0x000fe20000000f00 */
[----:B------:R-:W4:Y:S01]  /*3950*/  LDCU.64 UR4, c[0x0][0x890] ;  /* 0x00011200ff0477ac */ /* 0x000f220008000a00 */
[----:B------:R-:W-:Y:S01]  /*3960*/  IMAD.MOV.U32 R30, RZ, RZ, RZ ;  /* 0x000000ffff1e7224 */ /* 0x000fe200078e00ff */
[----:B------:R-:W3:Y:S01]  /*3970*/  LDC R19, c[0x0][0x370] ;  /* 0x0000dc00ff137b82 */ /* 0x000ee20000000800 */
[----:B------:R-:W-:Y:S01]  /*3980*/  UMOV UR7, 0x400 ;  /* 0x0000040000077882 */ /* 0x000fe20000000000 */
[----:B------:R-:W-:-:S02]  /*3990*/  UPLOP3.LUT UP1, UPT, UPT, UPT, UPT, 0x40, 0x4 ;  /* 0x000000000004789c */ /* 0x000fc40003f2e870 */
[----:B------:R-:W-:-:S04]  /*39a0*/  ULEA UR7, UR37, UR7, 0x18 ;  /* 0x0000000725077291 */ /* 0x000fc8000f8ec0ff */
[----:B------:R-:W3:Y:S01]  /*39b0*/  LDC R2, c[0x0][0xb0c] ;  /* 0x0002c300ff027b82 */ /* 0x000ee20000000800 */
[----:B------:R-:W-:Y:S02]  /*39c0*/  UIADD3 UR13, UPT, UPT, UR7, 0x58, URZ ;  /* 0x00000058070d7890 */ /* 0x000fe4000fffe0ff */
[----:B--2---:R-:W-:Y:S02]  /*39d0*/  UISETP.NE.U32.AND UP2, UPT, UR8, URZ, UPT ;  /* 0x000000ff0800728c */ /* 0x004fe4000bf45070 */
[----:B------:R-:W-:Y:S02]  /*39e0*/  UIADD3 UR17, UPT, UPT, UR7, 0x50, URZ ;  /* 0x0000005007117890 */ /* 0x000fe4000fffe0ff */
[----:B----4-:R-:W-:Y:S01]  /*39f0*/  UISETP.NE.U32.AND UP3, UPT, UR4, URZ, UPT ;  /* 0x000000ff0400728c */ /* 0x010fe2000bf65070 */
[----:B------:R-:W2:Y:S01]  /*3a00*/  LDC R18, c[0x0][0xb20] ;  /* 0x0002c800ff127b82 */ /* 0x000ea20000000800 */
[----:B-1----:R-:W-:Y:S01]  /*3a10*/  ISETP.NE.AND P1, PT, R0, 0x1, PT ;  /* 0x000000010000780c */ /* 0x002fe20003f25270 */
[----:B------:R-:W-:-:S02]  /*3a20*/  UISETP.NE.AND.EX UP2, UPT, UR9, URZ, UPT, UP2 ;  /* 0x000000ff0900728c */ /* 0x000fc4000bf45320 */
[----:B------:R-:W-:Y:S02]  /*3a30*/  UPRMT UR13, UR37, 0x654, UR13 ;  /* 0x00000654250d7896 */ /* 0x000fe4000800000d */
[----:B------:R-:W-:Y:S02]  /*3a40*/  UISETP.NE.AND.EX UP3, UPT, UR5, URZ, UPT, UP3 ;  /* 0x000000ff0500728c */ /* 0x000fe4000bf65330 */
[----:B------:R-:W1:Y:S08]  /*3a50*/  LDC.64 R32, c[0x0][0x348] ;  /* 0x0000d200ff207b82 */ /* 0x000e700000000a00 */
[----:B------:R-:W4:Y:S08]  /*3a60*/  LDC.64 R16, c[0x0][0xb10] ;  /* 0x0002c400ff107b82 */ /* 0x000f300000000a00 */
[----:B------:R-:W1:Y:S08]  /*3a70*/  LDC.64 R6, c[0x0][0xb18] ;  /* 0x0002c600ff067b82 */ /* 0x000e700000000a00 */
[----:B------:R-:W1:Y:S08]  /*3a80*/  LDC.64 R4, c[0x0][0xb28] ;  /* 0x0002ca00ff047b82 */ /* 0x000e700000000a00 */
[----:B--23--:R-:W1:Y:S02]  /*3a90*/  LDC R22, c[0x0][0x374] ;  /* 0x0000dd00ff167b82 */ /* 0x00ce640000000800 */
.L_x_77:
[C---:B------:R-:W-:Y:S02]  /*3aa0*/  LEA R0, R30.reuse, UR7, 0x3 ;  /* 0x000000071e007c11 */ /* 0x040fe4000f8e18ff */
[----:B------:R-:W-:Y:S02]  /*3ab0*/  SHF.L.U32 R3, R29, 0x1f, RZ ;  /* 0x0000001f1d037819 */ /* 0x000fe400000006ff */
[----:B------:R-:W-:Y:S02]  /*3ac0*/  LEA R24, R30, UR7, 0x4 ;  /* 0x000000071e187c11 */ /* 0x000fe4000f8e20ff */
[----:B--2---:R-:W2:Y:S02]  /*3ad0*/  SYNCS.PHASECHK.TRANS64.TRYWAIT P0, [R0+URZ+0x80], R3 ;  /* 0x00008003000075a7 */ /* 0x004ea400080011ff */
[----:B--2---:R-:W-:Y:S05]  /*3ae0*/  @!P0 BRA `(.L_x_69) ;  /* 0x0000004c00a88947 */ /* 0x004fea0003800000 */
.L_x_135:
[----:B------:R-:W-:Y:S01]  /*3af0*/  ISETP.GE.AND P0, PT, R72, 0x1, PT ;  /* 0x000000014800780c */ /* 0x000fe20003f06270 */
[----:B------:R-:W3:Y:S01]  /*3b00*/  LDS.128 R24, [R24+0x110] ;  /* 0x0001100018187984 */ /* 0x000ee20000000c00 */
[----:B--2---:R-:W-:Y:S01]  /*3b10*/  VIADD R0, R0, 0x90 ;  /* 0x0000009000007836 */ /* 0x004fe20000000000 */
[----:B------:R-:W-:Y:S01]  /*3b20*/  @!PT LDS RZ, [RZ] ;  /* 0x00000000fffff984 */ /* 0x000fe20000000800 */
[----:B------:R-:W-:Y:S01]  /*3b30*/  @!PT LDS RZ, [RZ] ;  /* 0x00000000fffff984 */ /* 0x000fe20000000800 */
[----:B------:R-:W-:Y:S01]  /*3b40*/  @!PT LDS RZ, [RZ] ;  /* 0x00000000fffff984 */ /* 0x000fe20000000800 */
[----:B------:R-:W-:Y:S01]  /*3b50*/  @!PT LDS RZ, [RZ] ;  /* 0x00000000fffff984 */ /* 0x000fe20000000800 */
[----:B------:R2:W-:Y:S06]  /*3b60*/  MEMBAR.ALL.CTA ;  /* 0x0000000000007992 */ /* 0x0005ec0000008000 */
[----:B--2---:R-:W2:Y:S01]  /*3b70*/  FENCE.VIEW.ASYNC.S ;  /* 0x00000000000073c6 */ /* 0x004ea20000000000 */
[----:B------:R-:W-:Y:S04]  /*3b80*/  PRMT R0, RZ, 0x654, R0 ;  /* 0x00000654ff007816 */ /* 0x000fe80000000000 */
[----:B--2---:R2:W-:Y:S01]  /*3b90*/  SYNCS.ARRIVE.TRANS64.RED.A1T0 RZ, [R0+URZ], RZ ;  /* 0x000000ff00ff79a7 */ /* 0x0045e200081004ff */
[----:B---3--:R-:W-:Y:S11]  /*3ba0*/  LOP3.LUT P3, RZ, R26, 0x1, RZ, 0xc0, !PT ;  /* 0x000000011aff7812 */ /* 0x008ff6000786c0ff */
[----:B------:R-:W-:Y:S02]  /*3bb0*/  @!UPT UIADD3 URZ, UPT, UPT, URZ, URZ, URZ ;  /* 0x000000fffffff290 */ /* 0x000fe4000fffe0ff */
[----:B------:R-:W-:Y:S02]  /*3bc0*/  @P3 MOV R13, R24 ;  /* 0x00000018000d3202 */ /* 0x000fe40000000f00 */
[----:B------:R-:W-:Y:S01]  /*3bd0*/  @P3 LOP3.LUT R8, R25, 0xffff, RZ, 0xc0, !PT ;  /* 0x0000ffff19083812 */ /* 0x000fe200078ec0ff */
[----:B--2---:R-:W-:Y:S06]  /*3be0*/  @!P0 BRA `(.L_x_70) ;  /* 0x0000000000a48947 */ /* 0x004fec0003800000 */
[----:B-1----:R-:W-:Y:S01]  /*3bf0*/  IMAD.HI.U32 R35, R22, R7, RZ ;  /* 0x0000000716237227 */ /* 0x002fe200078e00ff */
[----:B------:R-:W-:Y:S02]  /*3c00*/  ISETP.NE.AND P0, PT, R6, 0x1, PT ;  /* 0x000000010600780c */ /* 0x000fe40003f05270 */
[----:B------:R-:W-:Y:S01]  /*3c10*/  ISETP.NE.AND P2, PT, R72, 0x1, PT ;  /* 0x000000014800780c */ /* 0x000fe20003f45270 */
[----:B----4-:R-:W-:Y:S01]  /*3c20*/  IMAD.HI.U32 R34, R19, R16, RZ ;  /* 0x0000001013227227 */ /* 0x010fe200078e00ff */
[----:B------:R-:W-:Y:S02]  /*3c30*/  SHF.R.U32.HI R35, RZ, R18, R35 ;  /* 0x00000012ff237219 */ /* 0x000fe40000011623 */
[----:B------:R-:W-:Y:S01]  /*3c40*/  ISETP.NE.AND P4, PT, R2, 0x1, PT ;  /* 0x000000010200780c */ /* 0x000fe20003f85270 */
[----:B------:R-:W-:Y:S01]  /*3c50*/  IMAD.HI.U32 R36, R13, R16, RZ ;  /* 0x000000100d247227 */ /* 0x000fe200078e00ff */
[----:B------:R-:W-:Y:S02]  /*3c60*/  SHF.R.U32.HI R34, RZ, R17, R34 ;  /* 0x00000011ff227219 */ /* 0x000fe40000011622 */
[----:B------:R-:W-:Y:S01]  /*3c70*/  SEL R3, R22, R35, !P0 ;  /* 0x0000002316037207 */ /* 0x000fe20004000000 */
[C---:B------:R-:W-:Y:S01]  /*3c80*/  IMAD.HI.U32 R35, R8.reuse, R7, RZ ;  /* 0x0000000708237227 */ /* 0x040fe200078e00ff */
[----:B------:R-:W-:Y:S02]  /*3c90*/  SEL R11, R19, R34, !P4 ;  /* 0x00000022130b7207 */ /* 0x000fe40006000000 */
[----:B------:R-:W-:Y:S01]  /*3ca0*/  SHF.R.U32.HI R36, RZ, R17, R36 ;  /* 0x00000011ff247219 */ /* 0x000fe20000011624 */
[----:B------:R-:W-:Y:S01]  /*3cb0*/  IMAD.HI.U32 R38, R3, R4, RZ ;  /* 0x0000000403267227 */ /* 0x000fe200078e00ff */
[----:B------:R-:W-:Y:S03]  /*3cc0*/  SHF.R.U32.HI R35, RZ, R18, R35 ;  /* 0x00000012ff237219 */ /* 0x000fe60000011623 */
[----:B------:R-:W-:Y:S01]  /*3cd0*/  IMAD.HI.U32 R34, R11, R4, RZ ;  /* 0x000000040b227227 */ /* 0x000fe200078e00ff */
[----:B------:R-:W-:Y:S02]  /*3ce0*/  @P2 SHF.R.U32.HI R3, RZ, R5, R38 ;  /* 0x00000005ff032219 */ /* 0x000fe40000011626 */
[----:B------:R-:W-:Y:S02]  /*3cf0*/  SEL R9, R8, R35, !P0 ;  /* 0x0000002308097207 */ /* 0x000fe40004000000 */
[----:B------:R-:W-:Y:S01]  /*3d00*/  @P2 SHF.R.U32.HI R11, RZ, R5, R34 ;  /* 0x00000005ff0b2219 */ /* 0x000fe20000011622 */
[C---:B------:R-:W-:Y:S01]  /*3d10*/  IMAD R10, R72.reuse, R3, RZ ;  /* 0x00000003480a7224 */ /* 0x040fe200078e02ff */
[----:B------:R-:W-:Y:S01]  /*3d20*/  SEL R3, R13, R36, !P4 ;  /* 0x000000240d037207 */ /* 0x000fe20006000000 */
[C---:B------:R-:W-:Y:S03]  /*3d30*/  IMAD.HI.U32 R14, R9.reuse, R4, RZ ;  /* 0x00000004090e7227 */ /* 0x040fe600078e00ff */
[----:B------:R-:W-:Y:S01]  /*3d40*/  ISETP.GE.AND P0, PT, R9, R10, PT ;  /* 0x0000000a0900720c */ /* 0x000fe20003f06270 */
[C---:B------:R-:W-:Y:S01]  /*3d50*/  IMAD R12, R72.reuse, R11, RZ ;  /* 0x0000000b480c7224 */ /* 0x040fe200078e02ff */
[-C--:B------:R-:W-:Y:S04]  /*3d60*/  SHF.R.U32.HI R14, RZ, R5.reuse, R14 ;  /* 0x00000005ff0e7219 */ /* 0x080fe8000001160e */
[----:B------:R-:W-:Y:S02]  /*3d70*/  ISETP.GE.OR P0, PT, R3, R12, P0 ;  /* 0x0000000c0300720c */ /* 0x000fe40000706670 */
[----:B------:R-:W-:Y:S05]  /*3d80*/  SEL R15, R9, R14, !P2 ;  /* 0x0000000e090f7207 */ /* 0x000fea0005000000 */
[----:B------:R-:W-:Y:S04]  /*3d90*/  IMAD.MOV R14, RZ, RZ, -R15 ;  /* 0x000000ffff0e7224 */ /* 0x000fe800078e0a0f */
[----:B------:R-:W-:Y:S02]  /*3da0*/  IMAD R14, R72, R14, R9 ;  /* 0x0000000e480e7224 */ /* 0x000fe400078e0209 */
[C---:B------:R-:W-:Y:S05]  /*3db0*/  @!P0 IMAD.HI.U32 R10, R3.reuse, R4, RZ ;  /* 0x00000004030a8227 */ /* 0x040fea00078e00ff */
[----:B------:R-:W-:Y:S04]  /*3dc0*/  @!P0 SHF.R.U32.HI R10, RZ, R5, R10 ;  /* 0x00000005ff0a8219 */ /* 0x000fe8000001160a */
[----:B------:R-:W-:Y:S01]  /*3dd0*/  @!P0 SEL R0, R3, R10, !P2 ;  /* 0x0000000a03008207 */ /* 0x000fe20005000000 */
[----:B------:R-:W-:Y:S03]  /*3de0*/  IMAD.MOV R10, RZ, RZ, -R3 ;  /* 0x000000ffff0a7224 */ /* 0x000fe600078e0a03 */
[----:B------:R-:W-:Y:S01]  /*3df0*/  @!P0 IADD3 R15, PT, PT, R15, -R0, RZ ;  /* 0x800000000f0f8210 */ /* 0x000fe20007ffe0ff */
[----:B------:R-:W-:Y:S01]  /*3e00*/  @!P0 IMAD R0, R11, R14, R0 ;  /* 0x0000000e0b008224 */ /* 0x000fe200078e0200 */
[----:B------:R-:W-:Y:S01]  /*3e10*/  IADD3 R11, PT, PT, -R9, RZ, RZ ;  /* 0x000000ff090b7210 */ /* 0x000fe20007ffe1ff */
[----:B------:R-:W-:Y:S02]  /*3e20*/  IMAD R13, R2, R10, R13 ;  /* 0x0000000a020d7224 */ /* 0x000fe400078e020d */
[----:B------:R-:W-:Y:S02]  /*3e30*/  @!P0 IMAD R9, R15, R72, R3 ;  /* 0x000000480f098224 */ /* 0x000fe400078e0203 */
[----:B------:R-:W-:Y:S02]  /*3e40*/  @!P0 IMAD.MOV.U32 R3, RZ, RZ, R0 ;  /* 0x000000ffff038224 */ /* 0x000fe400078e0000 */
[----:B------:R-:W-:Y:S02]  /*3e50*/  IMAD R8, R6, R11, R8 ;  /* 0x0000000b06087224 */ /* 0x000fe400078e0208 */
[----:B------:R-:W-:Y:S02]  /*3e60*/  IMAD R13, R3, R2, R13 ;  /* 0x00000002030d7224 */ /* 0x000fe400078e020d */
[----:B------:R-:W-:Y:S02]  /*3e70*/  IMAD R8, R9, R6, R8 ;  /* 0x0000000609087224 */ /* 0x000fe400078e0208 */
.L_x_70:
[----:B------:R-:W-:Y:S05]  /*3e80*/  BRA.U UP1, `(.L_x_71) ;  /* 0x0000000101107547 */ /* 0x000fea000b800000 */
[----:B------:R-:W-:Y:S04]  /*3e90*/  MOV R0, UR6 ;  /* 0x0000000600007c02 */ /* 0x000fe80008000f00 */
[----:B------:R-:W-:Y:S04]  /*3ea0*/  SHF.L.U32 R3, R0, 0x1f, RZ ;  /* 0x0000001f00037819 */ /* 0x000fe800000006ff */
[----:B------:R-:W2:Y:S02]  /*3eb0*/  SYNCS.PHASECHK.TRANS64.TRYWAIT P0, [UR7+0x78], R3 ;  /* 0x00007803ff0075a7 */ /* 0x000ea40008001107 */
[----:B--2---:R-:W-:Y:S05]  /*3ec0*/  @!P0 BRA `(.L_x_72) ;  /* 0x0000004800c48947 */ /* 0x004fea0003800000 */
.L_x_71:
[----:B------:R-:W-:Y:S02]  /*3ed0*/  R2UR UR19, R21 ;  /* 0x00000000151372ca */ /* 0x000fe400000e0000 */
[----:B------:R-:W-:Y:S02]  /*3ee0*/  R2UR UR18, R20 ;  /* 0x00000000141272ca */ /* 0x000fe400000e0000 */
[----:B------:R-:W-:Y:S02]  /*3ef0*/  ISETP.NE.U32.AND P2, PT, RZ, UR4, PT ;  /* 0x00000004ff007c0c */ /* 0x000fe4000bf45070 */
[----:B------:R-:W-:Y:S02]  /*3f00*/  SHF.L.U32 R12, R31, 0x1f, RZ ;  /* 0x0000001f1f0c7819 */ /* 0x000fe400000006ff */
[----:B------:R-:W-:Y:S05]  /*3f10*/  ISETP.NE.AND.EX P2, PT, RZ, UR5, PT, P2 ;  /* 0x00000005ff007c0c */ /* 0x000fea000bf45320 */
[----:B------:R-:W-:Y:S02]  /*3f20*/  USHF.L.U32 UR19, UR19, 0x7, URZ ;  /* 0x0000000713137899 */ /* 0x000fe400080006ff */
[----:B------:R-:W-:Y:S01]  /*3f30*/  USHF.L.U32 UR18, UR18, 0x7, URZ ;  /* 0x0000000712127899 */ /* 0x000fe200080006ff */
[----:B------:R-:W-:Y:S11]  /*3f40*/  BRA.U !UP3, `(.L_x_73) ;  /* 0x000000010b347547 */ /* 0x000ff6000b800000 */
[----:B------:R-:W-:Y:S01]  /*3f50*/  UPLOP3.LUT UP0, UPT, UPT, UPT, UP2, 0x80, 0x8 ;  /* 0x000000000008789c */ /* 0x000fe20003f0f020 */
[----:B--2---:R-:W-:Y:S02]  /*3f60*/  HFMA2 R0, -RZ, RZ, 0, 5.9604644775390625e-08 ;  /* 0x00000001ff007431 */ /* 0x004fe400000001ff */
[----:B------:R-:W-:Y:S03]  /*3f70*/  IMAD.MOV.U32 R151, RZ, RZ, 0x1 ;  /* 0x00000001ff977424 */ /* 0x000fe600078e00ff */
[----:B------:R-:W-:Y:S05]  /*3f80*/  PLOP3.LUT P0, PT, PT, PT, UP0, 0x80, 0x8 ;  /* 0x000000000008781c */ /* 0x000fea0003f0f008 */
[----:B------:R-:W2:Y:S01]  /*3f90*/  @UP0 LDCU.64 UR10, c[0x0][0x888] ;  /* 0x00011100ff0a07ac */ /* 0x000ea20008000a00 */
[----:B------:R-:W-:Y:S07]  /*3fa0*/  @UP0 UIMAD UR8, UR36, UR4, URZ ;  /* 0x00000004240802a4 */ /* 0x000fee000f8e02ff */
[----:B------:R-:W-:Y:S01]  /*3fb0*/  @!P0 PRMT R151, R0, 0x7610, R151 ;  /* 0x0000761000978816 */ /* 0x000fe20000000097 */
[----:B--2---:R-:W-:Y:S03]  /*3fc0*/  @UP0 UIMAD.WIDE UR10, UR8, 0x4, UR10 ;  /* 0x00000004080a08a5 */ /* 0x004fe6000f8e020a */
[----:B------:R-:W2:Y:S03]  /*3fd0*/  @!UP0 LDCU UR8, c[0x0][0x880] ;  /* 0x00011000ff0887ac */ /* 0x000ea60008000800 */
[----:B------:R-:W-:Y:S01]  /*3fe0*/  IMAD.U32 R10, RZ, RZ, UR10 ;  /* 0x0000000aff0a7e24 */ /* 0x000fe2000f8e00ff */
[----:B------:R-:W-:Y:S05]  /*3ff0*/  MOV R11, UR11 ;  /* 0x0000000b000b7c02 */ /* 0x000fea0008000f00 */
[----:B-----5:R3:W5:Y:S02]  /*4000*/  @P0 LDG.E R82, desc[UR46][R10.64] ;  /* 0x0000002e0a520981 */ /* 0x020764000c1e1900 */
[----:B--23--:R-:W-:Y:S07]  /*4010*/  @!P0 IMAD.U32 R82, RZ, RZ, UR8 ;  /* 0x00000008ff528e24 */ /* 0x00cfee000f8e00ff */
.L_x_73:
[----:B-----5:R-:W-:Y:S01]  /*4020*/  @!P2 ISETP.EQ.AND P0, PT, R82, RZ, PT ;  /* 0x000000ff5200a20c */ /* 0x020fe20003f02270 */
[----:B------:R-:W-:Y:S01]  /*4030*/  @!UPT UIADD3 URZ, UPT, UPT, URZ, URZ, URZ ;  /* 0x000000fffffff290 */ /* 0x000fe2000fffe0ff */
[----:B------:R-:W-:Y:S11]  /*4040*/  @!P2 BRA `(.L_x_74) ;  /* 0x000000000014a947 */ /* 0x000ff60003800000 */
[----:B------:R-:W-:Y:S02]  /*4050*/  LOP3.LUT P2, RZ, R151, 0xff, RZ, 0xc0, !PT ;  /* 0x000000ff97ff7812 */ /* 0x000fe4000784c0ff */
[----:B------:R-:W-:Y:S04]  /*4060*/  PLOP3.LUT P0, PT, PT, PT, UP0, 0x80, 0x8 ;  /* 0x000000000008781c */ /* 0x000fe80003f0f008 */
[----:B------:R-:W-:Y:S07]  /*4070*/  PLOP3.LUT P0, PT, P0, PT, PT, 0x8, 0x80 ;  /* 0x000000000080781c */ /* 0x000fee000070e170 */
[----:B------:R-:W-:Y:S11]  /*4080*/  @P2 ISETP.EQ.AND P0, PT, R82, RZ, PT ;  /* 0x000000ff5200220c */ /* 0x000ff60003f02270 */
[----:B------:R-:W-:Y:S02]  /*4090*/  @!UPT UIADD3 URZ, UPT, UPT, URZ, URZ, URZ ;  /* 0x000000fffffff290 */ /* 0x000fe4000fffe0ff */
.L_x_74:
[----:B------:R-:W3:Y:S01]  /*40a0*/  SYNCS.PHASECHK.TRANS64.TRYWAIT P2, [UR7+0x60], R12 ;  /* 0x0000600cff0075a7 */ /* 0x000ee20008041107 */
[----:B------:R-:W-:Y:S04]  /*40b0*/  ELECT P4, URZ, PT ;  /* 0x0000000000ff782f */ /* 0x000fe80003880000 */
[----:B------:R-:W-:Y:S11]  /*40c0*/  PLOP3.LUT P4, PT, P0, P4, PT, 0xf2, 0x2f ;  /* 0x00000000002f781c */ /* 0x000ff60000789e72 */
[----:B------:R-:W-:Y:S02]  /*40d0*/  @!UPT UIADD3 URZ, UPT, UPT, URZ, URZ, URZ ;  /* 0x000000fffffff290 */ /* 0x000fe4000fffe0ff */
[----:B-1----:R-:W-:Y:S05]  /*40e0*/  @!P4 IADD3 R21, P0, PT, R32, 0x580, RZ ;  /* 0x000005802015c810 */ /* 0x002fea0007f1e0ff */
[----:B------:R-:W-:Y:S01]  /*40f0*/  @!P4 IMAD.X R20, RZ, RZ, R33, P0 ;  /* 0x000000ffff14c224 */ /* 0x000fe200000e0621 */
[----:B---3--:R-:W-:Y:S07]  /*4100*/  @!P2 BRA `(.L_x_75) ;  /* 0x00000048004ca947 */ /* 0x008fee0003800000 */
.L_x_138:
[----:B------:R-:W3:Y:S01]  /*4110*/  LDC.64 R14, c[0x0][0xb10] ;  /* 0x0002c400ff0e7b82 */ /* 0x000ee20000000a00 */
[----:B------:R-:W-:Y:S01]  /*4120*/  @!P4 R2UR UR8, R20 ;  /* 0x000000001408c2ca */ /* 0x000fe200000e0000 */
[----:B------:R-:W-:Y:S01]  /*4130*/  VOTEU.ALL UP1, P4 ;  /* 0x0000000000ff7886 */ /* 0x000fe20002020000 */
[----:B------:R-:W-:Y:S01]  /*4140*/  @!P4 R2UR UR9, R21 ;  /* 0x000000001509c2ca */ /* 0x000fe200000e0000 */
[----:B------:R-:W-:Y:S01]  /*4150*/  UMOV UR10, 0x0 ;  /* 0x00000000000a7882 */ /* 0x000fe20000000000 */
[----:B------:R-:W-:Y:S03]  /*4160*/  UMOV UR11, 0x10000000 ;  /* 0x10000000000b7882 */ /* 0x000fe60000000000 */
[----:B------:R-:W5:Y:S01]  /*4170*/  LDC.64 R10, c[0x0][0xb18] ;  /* 0x0002c600ff0a7b82 */ /* 0x000f620000000a00 */
[----:B------:R-:W-:Y:S01]  /*4180*/  @!UP1 UIADD3 UR16, UPT, UPT, UR7, 0x200, URZ ;  /* 0x0000020007109890 */ /* 0x000fe2000fffe0ff */
[----:B------:R-:W-:Y:S01]  /*4190*/  @P3 SHF.R.U32.HI R28, RZ, 0x10, R25 ;  /* 0x00000010ff1c3819 */ /* 0x000fe20000011619 */
[----:B------:R-:W-:Y:S01]  /*41a0*/  VOTEU.ALL UP1, P4 ;  /* 0x0000000000ff7886 */ /* 0x000fe20002020000 */
[----:B------:R-:W-:Y:S01]  /*41b0*/  UMOV UR20, UR36 ;  /* 0x0000002400147c82 */ /* 0x000fe20008000000 */
[----:B------:R-:W-:Y:S03]  /*41c0*/  VIADD R30, R30, 0x1 ;  /* 0x000000011e1e7836 */ /* 0x000fe60000000000 */
[----:B--2---:R-:W2:Y:S01]  /*41d0*/  @!P1 LDC R0, c[0x0][0xb20] ;  /* 0x0002c800ff009b82 */ /* 0x004ea20000000800 */
[----:B------:R-:W-:Y:S01]  /*41e0*/  IMAD.U32 R21, RZ, RZ, UR8 ;  /* 0x00000008ff157e24 */ /* 0x000fe2000f8e00ff */
[----:B------:R-:W-:Y:S06]  /*41f0*/  UPRMT UR8, UR37, 0x654, UR17 ;  /* 0x0000065425087896 */ /* 0x000fec0008000011 */
[----:B-1----:R-:W1:Y:S01]  /*4200*/  @!P1 LDC R3, c[0x0][0xb0c] ;  /* 0x0002c300ff039b82 */ /* 0x002e620000000800 */
[----:B------:R-:W-:Y:S01]  /*4210*/  IMAD.U32 R20, RZ, RZ, UR9 ;  /* 0x00000009ff147e24 */ /* 0x000fe2000f8e00ff */
[----:B------:R-:W-:Y:S04]  /*4220*/  @!P4 R2UR UR15, R21 ;  /* 0x00000000150fc2ca */ /* 0x000fe800000e0000 */
[----:B------:R-:W-:Y:S01]  /*4230*/  @!P4 R2UR UR14, R20 ;  /* 0x00000000140ec2ca */ /* 0x000fe200000e0000 */
[----:B------:R-:W-:Y:S11]  /*4240*/  @!P4 IMAD.MOV.U32 R20, RZ, RZ, 0x2000 ;  /* 0x00002000ff14c424 */ /* 0x000ff600078e00ff */
[----:B------:R-:W-:Y:S01]  /*4250*/  @!UPT UIADD3 URZ, UPT, UPT, URZ, URZ, URZ ;  /* 0x000000fffffff290 */ /* 0x000fe2000fffe0ff */
[----:B------:R1:W-:Y:S01]  /*4260*/  @!UP1 UTMALDG.3D [UR16], [UR14], desc[UR10] ;  /* 0x00000a100e0095b4 */ /* 0x0003e20008011000 */
[----:B------:R1:W-:Y:S02]  /*4270*/  @!P4 SYNCS.ARRIVE.TRANS64.RED.A0TR RZ, [UR7+0x50], R20 ;  /* 0x00005014ffffc9a7 */ /* 0x0003e40008300407 */
[----:B-1----:R-:W-:Y:S01]  /*4280*/  @!P1 ISETP.NE.AND P2, PT, R3, 0x1, PT ;  /* 0x000000010300980c */ /* 0x002fe20003f45270 */
[C---:B---3--:R-:W-:Y:S01]  /*4290*/  @!P1 IMAD.HI.U32 R14, R13.reuse, R14, RZ ;  /* 0x0000000e0d0e9227 */ /* 0x048fe200078e00ff */
[----:B-----5:R-:W-:Y:S03]  /*42a0*/  @!P1 ISETP.NE.AND P0, PT, R10, 0x1, PT ;  /* 0x000000010a00980c */ /* 0x020fe60003f05270 */
[C---:B------:R-:W-:Y:S01]  /*42b0*/  @!P1 IMAD.HI.U32 R11, R8.reuse, R11, RZ ;  /* 0x0000000b080b9227 */ /* 0x040fe200078e00ff */
[----:B------:R-:W-:Y:S04]  /*42c0*/  @!P1 SHF.R.U32.HI R14, RZ, R15, R14 ;  /* 0x0000000fff0e9219 */ /* 0x000fe8000001160e */
[----:B--2---:R-:W-:Y:S01]  /*42d0*/  @!P1 SHF.R.U32.HI R9, RZ, R0, R11 ;  /* 0x00000000ff099219 */ /* 0x004fe2000001160b */
[----:B------:R-:W-:Y:S01]  /*42e0*/  SYNCS.ARRIVE.TRANS64.RED.A1T0 RZ, [UR8], RZ ;  /* 0x000000ffffff79a7 */ /* 0x000fe20008100408 */
[----:B------:R-:W-:Y:S02]  /*42f0*/  @!P1 SEL R14, R13, R14, !P2 ;  /* 0x0000000e0d0e9207 */ /* 0x000fe40005000000 */
[----:B------:R-:W-:Y:S01]  /*4300*/  @!P1 SEL R9, R8, R9, !P0 ;  /* 0x0000000908099207 */ /* 0x000fe20004000000 */
[----:B------:R-:W1:Y:S04]  /*4310*/  SYNCS.PHASECHK.TRANS64.TRYWAIT P5, [UR7+0x68], R12 ;  /* 0x0000680cff0075a7 */ /* 0x000e6800080a1107 */
[----:B------:R-:W-:Y:S02]  /*4320*/  @!P1 IMAD.IADD R0, R9, 0x1, -R14 ;  /* 0x0000000109009824 */ /* 0x000fe400078e0a0e */
[----:B------:R-:W-:Y:S02]  /*4330*/  @!P1 IMAD.IADD R9, R14, 0x1, -R9 ;  /* 0x000000010e099824 */ /* 0x000fe400078e0a09 */
[----:B------:R-:W-:Y:S02]  /*4340*/  @!P1 IMAD R13, R0, R3, R13 ;  /* 0x00000003000d9224 */ /* 0x000fe400078e020d */
[----:B------:R-:W-:Y:S01]  /*4350*/  @!P1 IMAD R8, R9, R10, R8 ;  /* 0x0000000a09089224 */ /* 0x000fe200078e0208 */
[----:B-1----:R-:W-:Y:S06]  /*4360*/  @!P5 BRA `(.L_x_76) ;  /* 0x0000004400ccd947 */ /* 0x002fec0003800000 */
.L_x_140:
[----:B-1----:R-:W-:Y:S01]  /*4370*/  @!P4 IADD3 R3, P0, PT, R32, 0x580, RZ ;  /* 0x000005802003c810 */ /* 0x002fe20007f1e0ff */
[----:B------:R-:W-:Y:S01]  /*4380*/  VOTEU.ALL UP1, P4 ;  /* 0x0000000000ff7886 */ /* 0x000fe20002020000 */
[----:B------:R-:W-:Y:S01]  /*4390*/  UMOV UR20, 0x0 ;  /* 0x0000000000147882 */ /* 0x000fe20000000000 */
[----:B------:R-:W-:Y:S01]  /*43a0*/  UMOV UR21, 0x10000000 ;  /* 0x1000000000157882 */ /* 0x000fe20000000000 */
[----:B------:R-:W-:Y:S01]  /*43b0*/  @!P4 R2UR UR9, R3 ;  /* 0x000000000309c2ca */ /* 0x000fe200000e0000 */
[----:B------:R-:W-:Y:S01]  /*43c0*/  @!P4 IMAD.X R0, RZ, RZ, R33, P0 ;  /* 0x000000ffff00c224 */ /* 0x000fe200000e0621 */
[----:B------:R-:W-:Y:S01]  /*43d0*/  @!UP1 UIADD3 UR10, UPT, UPT, UR18, 0x40, URZ ;  /* 0x00000040120a9890 */ /* 0x000fe2000fffe0ff */
[----:B------:R-:W-:Y:S01]  /*43e0*/  ISETP.NE.AND P0, PT, R30, 0x2, PT ;  /* 0x000000021e00780c */ /* 0x000fe20003f05270 */
[----:B------:R-:W-:Y:S01]  /*43f0*/  UMOV UR11, UR19 ;  /* 0x00000013000b7c82 */ /* 0x000fe20008000000 */
[----:B------:R-:W-:Y:S01]  /*4400*/  UMOV UR12, UR36 ;  /* 0x00000024000c7c82 */ /* 0x000fe20008000000 */
[----:B------:R-:W-:Y:S01]  /*4410*/  @!P4 R2UR UR8, R0 ;  /* 0x000000000008c2ca */ /* 0x000fe200000e0000 */
[----:B------:R-:W-:Y:S01]  /*4420*/  IMAD.IADD R20, R8, 0x1, R150 ;  /* 0x0000000108147824 */ /* 0x000fe200078e0296 */
[----:B------:R-:W-:Y:S01]  /*4430*/  @P3 R2UR UR36, R28 ;  /* 0x000000001c2432ca */ /* 0x000fe200000e0000 */
[----:B------:R-:W-:Y:S01]  /*4440*/  IMAD.IADD R21, R13, 0x1, R152 ;  /* 0x000000010d157824 */ /* 0x000fe200078e0298 */
[----:B------:R-:W-:Y:S02]  /*4450*/  SEL R0, RZ, 0x1, P0 ;  /* 0x00000001ff007807 */ /* 0x000fe40000000000 */
[----:B------:R-:W-:Y:S01]  /*4460*/  LOP3.LUT R31, R31, 0x1, RZ, 0x3c, !PT ;  /* 0x000000011f1f7812 */ /* 0x000fe200078e3cff */
[----:B------:R-:W-:Y:S01]  /*4470*/  IMAD.U32 R10, RZ, RZ, UR9 ;  /* 0x00000009ff0a7e24 */ /* 0x000fe2000f8e00ff */
[----:B------:R-:W-:Y:S01]  /*4480*/  @!UP1 UIADD3 UR9, UPT, UPT, UR7, 0x58, URZ ;  /* 0x0000005807099890 */ /* 0x000fe2000fffe0ff */
[----:B------:R-:W-:Y:S02]  /*4490*/  LOP3.LUT R29, R29, R0, RZ, 0x3c, !PT ;  /* 0x000000001d1d7212 */ /* 0x000fe400078e3cff */
[----:B------:R-:W-:Y:S02]  /*44a0*/  SEL R30, R30, RZ, P0 ;  /* 0x000000ff1e1e7207 */ /* 0x000fe40000000000 */
[----:B------:R-:W-:Y:S01]  /*44b0*/  IMAD.U32 R11, RZ, RZ, UR8 ;  /* 0x00000008ff0b7e24 */ /* 0x000fe2000f8e00ff */
[----:B------:R-:W-:Y:S01]  /*44c0*/  @!P4 R2UR UR14, R10 ;  /* 0x000000000a0ec2ca */ /* 0x000fe200000e0000 */
[----:B------:R-:W-:Y:S01]  /*44d0*/  @!UP1 UIADD3 UR8, UPT, UPT, UR7, 0x2200, URZ ;  /* 0x0000220007089890 */ /* 0x000fe2000fffe0ff */
[----:B------:R-:W-:Y:S02]  /*44e0*/  VOTEU.ALL UP1, P4 ;  /* 0x0000000000ff7886 */ /* 0x000fe40002020000 */
[----:B------:R-:W-:Y:S11]  /*44f0*/  @!P4 R2UR UR15, R11 ;  /* 0x000000000b0fc2ca */ /* 0x000ff600000e0000 */
[----:B------:R-:W-:Y:S02]  /*4500*/  @!UPT UIADD3 URZ, UPT, UPT, URZ, URZ, URZ ;  /* 0x000000fffffff290 */ /* 0x000fe4000fffe0ff */
[----:B------:R2:W-:Y:S01]  /*4510*/  @!UP1 UTMALDG.3D [UR8], [UR14], desc[UR20] ;  /* 0x000014080e0095b4 */ /* 0x0005e20008011000 */
[----:B------:R2:W-:Y:S01]  /*4520*/  @!P4 SYNCS.ARRIVE.TRANS64.RED.A0TR RZ, [UR7+0x58], R23 ;  /* 0x00005817ffffc9a7 */ /* 0x0005e20008300407 */
[----:B------:R-:W-:Y:S01]  /*4530*/  UPLOP3.LUT UP1, UPT, UPT, UPT, UPT, 0x80, 0x8 ;  /* 0x000000000008789c */ /* 0x000fe20003f2f070 */
[----:B------:R-:W-:Y:S01]  /*4540*/  SYNCS.ARRIVE.TRANS64.RED.A1T0 RZ, [UR13], RZ ;  /* 0x000000ffffff79a7 */ /* 0x000fe2000810040d */
[----:B------:R-:W-:Y:S09]  /*4550*/  @P3 BRA `(.L_x_77) ;  /* 0xfffffff400503947 */ /* 0x000ff2000383ffff */
[----:B------:R-:W-:-:S04]  /*4560*/  SHF.L.U32 R3, R31, 0x1f, RZ ;  /* 0x0000001f1f037819 */ /* 0x000fc800000006ff */
[----:B------:R-:W1:Y:S02]  /*4570*/  SYNCS.PHASECHK.TRANS64.TRYWAIT P0, [UR7+0x60], R3 ;  /* 0x00006003ff0075a7 */ /* 0x000e640008001107 */
[----:B-1----:R-:W-:Y:S05]  /*4580*/  @!P0 BRA `(.L_x_78) ;  /* 0x00000044005c8947 */ /* 0x002fea0003800000 */
.L_x_142:
[----:B-1----:R-:W-:-:S07]  /*4590*/  MOV R0, UR7 ;  /* 0x0000000700007c02 */ /* 0x002fce0008000f00 */
.L_x_79:
[----:B-1----:R-:W-:-:S04]  /*45a0*/  SHF.L.U32 R3, R31, 0x1f, RZ ;  /* 0x0000001f1f037819 */ /* 0x002fc800000006ff */
[----:B------:R1:W3:Y:S03]  /*45b0*/  SYNCS.PHASECHK.TRANS64.TRYWAIT P0, [R0+URZ+0x68], R3 ;  /* 0x00006803000075a7 */ /* 0x0002e600080011ff */
[----:B---3--:R-:W-:Y:S05]  /*45c0*/  @!P0 NANOSLEEP.SYNCS 0x989680 ;  /* 0x009896800000895d */ /* 0x008fea0003900000 */
[----:B------:R-:W3:Y:S02]  /*45d0*/  @!P0 SYNCS.PHASECHK.TRANS64 P0, [R0+URZ+0x68], R3 ;  /* 0x00006803000085a7 */ /* 0x000ee400080010ff */
[----:B--23--:R-:W-:Y:S05]  /*45e0*/  @P0 EXIT ;  /* 0x000000000000094d */ /* 0x00cfea0003800000 */
[----:B------:R-:W-:Y:S05]  /*45f0*/  BRA `(.L_x_79) ;  /* 0xfffffffc00e87947 */ /* 0x000fea000383ffff */
.L_x_68:
[----:B------:R-:W-:-:S06]  /*4600*/  UISETP.GE.AND UP1, UPT, UR8, 0x4, UPT ;  /* 0x000000040800788c */ /* 0x000fcc000bf26270 */
[----:B------:R-:W-:-:S13]  /*4610*/  PLOP3.LUT P0, PT, PT, PT, UP1, 0x80, 0x8 ;  /* 0x000000000008781c */ /* 0x000fda0003f0f018 */
[----:B------:R-:W-:Y:S05]  /*4620*/  @!P0 EXIT ;  /* 0x000000000000894d */ /* 0x000fea0003800000 */
[----:B------:R-:W-:Y:S01]  /*4630*/  BAR.SYNC.DEFER_BLOCKING 0x6, 0xa0 ;  /* 0x0182800000007b1d */ /* 0x000fe20000010000 */
[C---:B------:R-:W-:Y:S01]  /*4640*/  IMAD.U32 R79, R167.reuse, 0x10000, RZ ;  /* 0x00010000a74f7824 */ /* 0x040fe200078e00ff */
[C---:B------:R-:W-:Y:S01]  /*4650*/  R2P PR, R167.reuse, 0x6 ;  /* 0x00000006a7007804 */ /* 0x040fe20000000000 */
[----:B------:R-:W-:Y:S01]  /*4660*/  IMAD.SHL.U32 R2, R167, 0x40, RZ ;  /* 0x00000040a7027824 */ /* 0x000fe200078e00ff */
[----:B------:R-:W-:Y:S01]  /*4670*/  CS2R R160, SRZ ;  /* 0x0000000000a07805 */ /* 0x000fe2000001ff00 */
[----:B------:R-:W-:Y:S01]  /*4680*/  IMAD.MOV.U32 R164, RZ, RZ, 0x20 ;  /* 0x00000020ffa47424 */ /* 0x000fe200078e00ff */
[----:B------:R-:W-:Y:S02]  /*4690*/  UMOV UR49, 0x400 ;  /* 0x0000040000317882 */ /* 0x000fe40000000000 */
[----:B------:R-:W1:Y:S01]  /*46a0*/  LDC R157, c[0x0][0x370] ;  /* 0x0000dc00ff9d7b82 */ /* 0x000e620000000800 */
[----:B------:R-:W-:Y:S01]  /*46b0*/  ULEA UR49, UR37, UR49, 0x18 ;  /* 0x0000003125317291 */ /* 0x000fe2000f8ec0ff */
[----:B------:R-:W-:Y:S01]  /*46c0*/  LOP3.LUT R79, R79, 0x600000, RZ, 0xc0, !PT ;  /* 0x006000004f4f7812 */ /* 0x000fe200078ec0ff */
[----:B------:R-:W-:Y:S01]  /*46d0*/  IMAD.SHL.U32 R153, R167, 0x8, RZ ;  /* 0x00000008a7997824 */ /* 0x000fe200078e00ff */
[----:B------:R-:W-:Y:S01]  /*46e0*/  LOP3.LUT R4, R2, 0x180, RZ, 0xc0, !PT ;  /* 0x0000018002047812 */ /* 0x000fe200078ec0ff */
[----:B------:R-:W-:Y:S01]  /*46f0*/  IMAD.MOV.U32 R165, RZ, RZ, 0x10 ;  /* 0x00000010ffa57424 */ /* 0x000fe200078e00ff */
[----:B------:R-:W-:Y:S01]  /*4700*/  SEL R164, R164, 0xffffffe0, !P2 ;  /* 0xffffffe0a4a47807 */ /* 0x000fe20005000000 */
[----:B------:R-:W-:Y:S01]  /*4710*/  UIADD3 UR4, UPT, UPT, UR49, 0x4200, URZ ;  /* 0x0000420031047890 */ /* 0x000fe2000fffe0ff */
[----:B------:R-:W2:Y:S01]  /*4720*/  LDC R74, c[0x0][0xb0c] ;  /* 0x0002c300ff4a7b82 */ /* 0x000ea20000000800 */
[----:B------:R-:W-:Y:S01]  /*4730*/  LOP3.LUT R153, R4, 0x30, R153, 0xf8, !PT ;  /* 0x0000003004997812 */ /* 0x000fe200078ef899 */
[----:B------:R-:W-:Y:S01]  /*4740*/  IMAD.MOV.U32 R76, RZ, RZ, RZ ;  /* 0x000000ffff4c7224 */ /* 0x000fe200078e00ff */
[----:B------:R-:W-:Y:S01]  /*4750*/  SEL R165, R165, 0xfffffff0, !P1 ;  /* 0xfffffff0a5a57807 */ /* 0x000fe20004800000 */
[----:B------:R-:W-:Y:S01]  /*4760*/  IMAD.MOV.U32 R162, RZ, RZ, RZ ;  /* 0x000000ffffa27224 */ /* 0x000fe200078e00ff */
[----:B------:R-:W-:Y:S01]  /*4770*/  LOP3.LUT R153, R153, 0x1e40, R2, 0xf8, !PT ;  /* 0x00001e4099997812 */ /* 0x000fe200078ef802 */
[----:B------:R-:W-:Y:S01]  /*4780*/  IMAD.MOV.U32 R169, RZ, RZ, RZ ;  /* 0x000000ffffa97224 */ /* 0x000fe200078e00ff */
[----:B------:R-:W-:Y:S01]  /*4790*/  LOP3.LUT R167, R167, 0x60, RZ, 0xc0, !PT ;  /* 0x00000060a7a77812 */ /* 0x000fe200078ec0ff */
[----:B------:R-:W4:Y:S01]  /*47a0*/  LDC R155, c[0x0][0xb20] ;  /* 0x0002c800ff9b7b82 */ /* 0x000f220000000800 */
[----:B------:R-:W3:Y:S01]  /*47b0*/  LDS R0, [UR49+0x130] ;  /* 0x00013031ff007984 */ /* 0x000ee20008000800 */
[----:B------:R-:W-:Y:S01]  /*47c0*/  IMAD.MOV.U32 R159, RZ, RZ, RZ ;  /* 0x000000ffff9f7224 */ /* 0x000fe200078e00ff */
[----:B------:R-:W1:Y:S01]  /*47d0*/  LDCU.64 UR52, c[0x0][0x348] ;  /* 0x00006900ff3477ac */ /* 0x000e620008000a00 */
[----:B------:R-:W-:Y:S01]  /*47e0*/  IMAD.U32 R166, RZ, RZ, UR4 ;  /* 0x00000004ffa67e24 */ /* 0x000fe2000f8e00ff */
[----:B------:R-:W1:Y:S03]  /*47f0*/  LDCU.64 UR38, c[0x0][0x888] ;  /* 0x00011100ff2677ac */ /* 0x000e660008000a00 */
[----:B------:R-:W1:Y:S01]  /*4800*/  LDC R73, c[0x0][0xb30] ;  /* 0x0002cc00ff497b82 */ /* 0x000e620000000800 */
[----:B------:R-:W1:Y:S01]  /*4810*/  LDCU.64 UR44, c[0x0][0x890] ;  /* 0x00011200ff2c77ac */ /* 0x000e620008000a00 */
[----:B------:R-:W-:-:S06]  /*4820*/  UIADD3 UR48, UPT, UPT, UR49, 0x200, URZ ;  /* 0x0000020031307890 */ /* 0x000fcc000fffe0ff */
[----:B------:R-:W1:Y:S08]  /*4830*/  LDC.64 R148, c[0x0][0xb10] ;  /* 0x0002c400ff947b82 */ /* 0x000e700000000a00 */
[----:B------:R-:W1:Y:S08]  /*4840*/  LDC.64 R70, c[0x0][0xb18] ;  /* 0x0002c600ff467b82 */ /* 0x000e700000000a00 */
[----:B------:R-:W1:Y:S08]  /*4850*/  LDC.64 R68, c[0x0][0xb28] ;  /* 0x0002ca00ff447b82 */ /* 0x000e700000000a00 */
[----:B------:R-:W1:Y:S01]  /*4860*/  LDC.64 R146, c[0x0][0x8b0] ;  /* 0x00022c00ff927b82 */ /* 0x000e620000000a00 */
[----:B---3--:R-:W-:Y:S01]  /*4870*/  IMAD.IADD R79, R0, 0x1, R79 ;  /* 0x00000001004f7824 */ /* 0x008fe200078e024f */
[----:B------:R-:W-:-:S04]  /*4880*/  SHF.R.S32.HI R0, RZ, 0x4, R164 ;  /* 0x00000004ff007819 */ /* 0x000fc800000114a4 */
[----:B------:R-:W-:Y:S02]  /*4890*/  LEA.HI.SX32 R163, R165, R0, 0x1c ;  /* 0x00000000a5a37211 */ /* 0x000fe400078fe2ff */
[----:B------:R-:W3:Y:S08]  /*48a0*/  LDC.64 R144, c[0x0][0x8a8] ;  /* 0x00022a00ff907b82 */ /* 0x000ef00000000a00 */
[----:B--2-4-:R-:W1:Y:S02]  /*48b0*/  LDC R156, c[0x0][0x374] ;  /* 0x0000dd00ff9c7b82 */ /* 0x014e640000000800 */
.L_x_105:
[----:B------:R-:W-:Y:S02]  /*48c0*/  LEA R0, R169, UR49, 0x3 ;  /* 0x00000031a9007c11 */ /* 0x000fe4000f8e18ff */
[----:B------:R-:W-:Y:S02]  /*48d0*/  SHF.L.U32 R3, R161, 0x1f, RZ ;  /* 0x0000001fa1037819 */ /* 0x000fe400000006ff */
[----:B-1----:R-:W-:Y:S02]  /*48e0*/  LEA R16, R169, UR49, 0x4 ;  /* 0x00000031a9107c11 */ /* 0x002fe4000f8e20ff */
[----:B------:R-:W2:Y:S02]  /*48f0*/  SYNCS.PHASECHK.TRANS64.TRYWAIT P0, [R0+URZ+0x80], R3 ;  /* 0x00008003000075a7 */ /* 0x000ea400080011ff */
[----:B--2---:R-:W-:Y:S05]  /*4900*/  @!P0 BRA `(.L_x_80) ;  /* 0x0000004000948947 */ /* 0x004fea0003800000 */
.L_x_143:
[----:B------:R-:W4:Y:S01]  /*4910*/  LDC.64 R12, c[0x0][0xb10] ;  /* 0x0002c400ff0c7b82 */ /* 0x000f220000000a00 */
[----:B------:R-:W3:Y:S01]  /*4920*/  LDS.128 R16, [R16+0x110] ;  /* 0x0001100010107984 */ /* 0x000ee20000000c00 */
[----:B-1----:R-:W-:Y:S01]  /*4930*/  ISETP.NE.AND P1, PT, R73, 0x1, PT ;  /* 0x000000014900780c */ /* 0x002fe20003f25270 */
[----:B--2---:R-:W-:Y:S01]  /*4940*/  VIADD R0, R0, 0x90 ;  /* 0x0000009000007836 */ /* 0x004fe20000000000 */
[----:B------:R-:W-:Y:S04]  /*4950*/  ISETP.GE.AND P0, PT, R72, 0x1, PT ;  /* 0x000000014800780c */ /* 0x000fe80003f06270 */
[----:B------:R-:W1:Y:S01]  /*4960*/  LDC.64 R10, c[0x0][0xb18] ;  /* 0x0002c600ff0a7b82 */ /* 0x000e620000000a00 */
[----:B------:R-:W-:Y:S01]  /*4970*/  PRMT R0, RZ, 0x654, R0 ;  /* 0x00000654ff007816 */ /* 0x000fe20000000000 */
[----:B------:R-:W-:Y:S01]  /*4980*/  @!PT LDS RZ, [RZ] ;  /* 0x00000000fffff984 */ /* 0x000fe20000000800 */
[----:B------:R-:W-:Y:S01]  /*4990*/  @!PT LDS RZ, [RZ] ;  /* 0x00000000fffff984 */ /* 0x000fe20000000800 */
[----:B------:R-:W-:Y:S01]  /*49a0*/  @!PT LDS RZ, [RZ] ;  /* 0x00000000fffff984 */ /* 0x000fe20000000800 */
[----:B------:R-:W-:Y:S01]  /*49b0*/  @!PT LDS RZ, [RZ] ;  /* 0x00000000fffff984 */ /* 0x000fe20000000800 */
[----:B------:R2:W-:Y:S06]  /*49c0*/  MEMBAR.ALL.CTA ;  /* 0x0000000000007992 */ /* 0x0005ec0000008000 */
[----:B--2---:R-:W2:Y:S01]  /*49d0*/  FENCE.VIEW.ASYNC.S ;  /* 0x00000000000073c6 */ /* 0x004ea20000000000 */
[----:B------:R-:W1:Y:S08]  /*49e0*/  @!P1 LDC R14, c[0x0][0xb20] ;  /* 0x0002c800ff0e9b82 */ /* 0x000e700000000800 */
[----:B------:R-:W1:Y:S01]  /*49f0*/  @!P1 LDC R9, c[0x0][0xb0c] ;  /* 0x0002c300ff099b82 */ /* 0x000e620000000800 */
[----:B--2---:R2:W-:Y:S01]  /*4a00*/  SYNCS.ARRIVE.TRANS64.RED.A1T0 RZ, [R0+URZ], RZ ;  /* 0x000000ff00ff79a7 */ /* 0x0045e200081004ff */
[----:B---3--:R-:W-:Y:S04]  /*4a10*/  LOP3.LUT P4, RZ, R18, 0x1, RZ, 0xc0, !PT ;  /* 0x0000000112ff7812 */ /* 0x008fe8000788c0ff */
[----:B------:R-:W-:Y:S09]  /*4a20*/  P2R R168, PR, RZ, 0x10 ;  /* 0x00000010ffa87803 */ /* 0x000ff20000000000 */
[----:B------:R-:W-:Y:S02]  /*4a30*/  @P4 MOV R77, R16 ;  /* 0x00000010004d4202 */ /* 0x000fe40000000f00 */
[----:B------:R-:W-:Y:S01]  /*4a40*/  @P4 LOP3.LUT R75, R17, 0xffff, RZ, 0xc0, !PT ;  /* 0x0000ffff114b4812 */ /* 0x000fe200078ec0ff */
[----:B--2-4-:R-:W-:Y:S06]  /*4a50*/  @!P0 BRA `(.L_x_81) ;  /* 0x0000000000a48947 */ /* 0x014fec0003800000 */
[----:B------:R-:W-:Y:S01]  /*4a60*/  IMAD.HI.U32 R24, R156, R71, RZ ;  /* 0x000000479c187227 */ /* 0x000fe200078e00ff */
[----:B------:R-:W-:Y:S02]  /*4a70*/  ISETP.NE.AND P0, PT, R70, 0x1, PT ;  /* 0x000000014600780c */ /* 0x000fe40003f05270 */
[----:B------:R-:W-:Y:S01]  /*4a80*/  ISETP.NE.AND P2, PT, R72, 0x1, PT ;  /* 0x000000014800780c */ /* 0x000fe20003f45270 */
[-C--:B------:R-:W-:Y:S01]  /*4a90*/  IMAD.HI.U32 R22, R157, R148.reuse, RZ ;  /* 0x000000949d167227 */ /* 0x080fe200078e00ff */
[----:B------:R-:W-:Y:S02]  /*4aa0*/  SHF.R.U32.HI R23, RZ, R155, R24 ;  /* 0x0000009bff177219 */ /* 0x000fe40000011618 */
[----:B------:R-:W-:Y:S01]  /*4ab0*/  ISETP.NE.AND P3, PT, R74, 0x1, PT ;  /* 0x000000014a00780c */ /* 0x000fe20003f65270 */
[----:B------:R-:W-:Y:S01]  /*4ac0*/  IMAD.HI.U32 R28, R75, R71, RZ ;  /* 0x000000474b1c7227 */ /* 0x000fe200078e00ff */
[----:B------:R-:W-:Y:S02]  /*4ad0*/  SHF.R.U32.HI R22, RZ, R149, R22 ;  /* 0x00000095ff167219 */ /* 0x000fe40000011616 */
[----:B------:R-:W-:Y:S01]  /*4ae0*/  SEL R3, R156, R23, !P0 ;  /* 0x000000179c037207 */ /* 0x000fe20004000000 */
[----:B------:R-:W-:Y:S01]  /*4af0*/  IMAD.HI.U32 R26, R77, R148, RZ ;  /* 0x000000944d1a7227 */ /* 0x000fe200078e00ff */
[----:B------:R-:W-:Y:S03]  /*4b00*/  SEL R7, R157, R22, !P3 ;  /* 0x000000169d077207 */ /* 0x000fe60005800000 */
[-C--:B------:R-:W-:Y:S01]  /*4b10*/  IMAD.HI.U32 R22, R3, R68.reuse, RZ ;  /* 0x0000004403167227 */ /* 0x080fe200078e00ff */
[----:B------:R-:W-:Y:S03]  /*4b20*/  SHF.R.U32.HI R26, RZ, R149, R26 ;  /* 0x00000095ff1a7219 */ /* 0x000fe6000001161a */
[----:B------:R-:W-:Y:S01]  /*4b30*/  IMAD.HI.U32 R24, R7, R68, RZ ;  /* 0x0000004407187227 */ /* 0x000fe200078e00ff */
[----:B------:R-:W-:Y:S02]  /*4b40*/  @P2 SHF.R.U32.HI R3, RZ, R69, R22 ;  /* 0x00000045ff032219 */ /* 0x000fe40000011616 */
[----:B------:R-:W-:Y:S02]  /*4b50*/  SHF.R.U32.HI R22, RZ, R155, R28 ;  /* 0x0000009bff167219 */ /* 0x000fe4000001161c */
[----:B------:R-:W-:Y:S01]  /*4b60*/  @P2 SHF.R.U32.HI R7, RZ, R69, R24 ;  /* 0x00000045ff072219 */ /* 0x000fe20000011618 */
[C---:B------:R-:W-:Y:S01]  /*4b70*/  IMAD R2, R72.reuse, R3, RZ ;  /* 0x0000000348027224 */ /* 0x040fe200078e02ff */
[----:B------:R-:W-:Y:S02]  /*4b80*/  SEL R5, R75, R22, !P0 ;  /* 0x000000164b057207 */ /* 0x000fe40004000000 */
[----:B------:R-:W-:Y:S01]  /*4b90*/  SEL R3, R77, R26, !P3 ;  /* 0x0000001a4d037207 */ /* 0x000fe20005800000 */
[----:B------:R-:W-:Y:S01]  /*4ba0*/  IMAD R4, R72, R7, RZ ;  /* 0x0000000748047224 */ /* 0x000fe200078e02ff */
[C---:B------:R-:W-:Y:S01]  /*4bb0*/  ISETP.GE.AND P0, PT, R5.reuse, R2, PT ;  /* 0x000000020500720c */ /* 0x040fe20003f06270 */
[----:B------:R-:W-:Y:S03]  /*4bc0*/  IMAD.HI.U32 R6, R5, R68, RZ ;  /* 0x0000004405067227 */ /* 0x000fe600078e00ff */
[----:B------:R-:W-:Y:S01]  /*4bd0*/  ISETP.GE.OR P0, PT, R3, R4, P0 ;  /* 0x000000040300720c */ /* 0x000fe20000706670 */
[----:B------:R-:W-:Y:S01]  /*4be0*/  IMAD.MOV R4, RZ, RZ, -R3 ;  /* 0x000000ffff047224 */ /* 0x000fe200078e0a03 */
[-C--:B------:R-:W-:Y:S03]  /*4bf0*/  SHF.R.U32.HI R6, RZ, R69.reuse, R6 ;  /* 0x00000045ff067219 */ /* 0x080fe60000011606 */
[----:B------:R-:W-:Y:S01]  /*4c00*/  IMAD R77, R74, R4, R77 ;  /* 0x000000044a4d7224 */ /* 0x000fe200078e024d */
[----:B------:R-:W-:Y:S05]  /*4c10*/  SEL R15, R5, R6, !P2 ;  /* 0x00000006050f7207 */ /* 0x000fea0005000000 */
[----:B------:R-:W-:Y:S02]  /*4c20*/  IMAD.MOV R6, RZ, RZ, -R15 ;  /* 0x000000ffff067224 */ /* 0x000fe400078e0a0f */
[C---:B------:R-:W-:Y:S04]  /*4c30*/  @!P0 IMAD.HI.U32 R2, R3.reuse, R68, RZ ;  /* 0x0000004403028227 */ /* 0x040fe800078e00ff */
[----:B------:R-:W-:Y:S01]  /*4c40*/  IMAD R6, R72, R6, R5 ;  /* 0x0000000648067224 */ /* 0x000fe200078e0205 */
[----:B------:R-:W-:Y:S04]  /*4c50*/  @!P0 SHF.R.U32.HI R2, RZ, R69, R2 ;  /* 0x00000045ff028219 */ /* 0x000fe80000011602 */
[----:B------:R-:W-:Y:S02]  /*4c60*/  @!P0 SEL R0, R3, R2, !P2 ;  /* 0x0000000203008207 */ /* 0x000fe40005000000 */
[----:B------:R-:W-:Y:S02]  /*4c70*/  IADD3 R2, PT, PT, -R5, RZ, RZ ;  /* 0x000000ff05027210 */ /* 0x000fe40007ffe1ff */
[----:B------:R-:W-:Y:S01]  /*4c80*/  @!P0 IADD3 R8, PT, PT, R15, -R0, RZ ;  /* 0x800000000f088210 */ /* 0x000fe20007ffe0ff */
[----:B------:R-:W-:Y:S02]  /*4c90*/  @!P0 IMAD R0, R7, R6, R0 ;  /* 0x0000000607008224 */ /* 0x000fe400078e0200 */
[----:B------:R-:W-:Y:S02]  /*4ca0*/  IMAD R75, R70, R2, R75 ;  /* 0x00000002464b7224 */ /* 0x000fe400078e024b */
[----:B------:R-:W-:Y:S02]  /*4cb0*/  @!P0 IMAD R5, R8, R72, R3 ;  /* 0x0000004808058224 */ /* 0x000fe400078e0203 */
[----:B------:R-:W-:Y:S04]  /*4cc0*/  @!P0 IMAD.MOV.U32 R3, RZ, RZ, R0 ;  /* 0x000000ffff038224 */ /* 0x000fe800078e0000 */
[----:B------:R-:W-:Y:S02]  /*4cd0*/  IMAD R77, R3, R74, R77 ;  /* 0x0000004a034d7224 */ /* 0x000fe400078e024d */
[----:B------:R-:W-:Y:S07]  /*4ce0*/  IMAD R75, R5, R70, R75 ;  /* 0x00000046054b7224 */ /* 0x000fee00078e024b */
.L_x_81:
[----:B-1----:R-:W-:Y:S01]  /*4cf0*/  @!P1 ISETP.NE.AND P0, PT, R10, 0x1, PT ;  /* 0x000000010a00980c */ /* 0x002fe20003f05270 */
[----:B------:R-:W-:Y:S01]  /*4d00*/  @!P1 IMAD.HI.U32 R0, R77, R12, RZ ;  /* 0x0000000c4d009227 */ /* 0x000fe200078e00ff */
[----:B------:R-:W-:Y:S01]  /*4d10*/  @!P1 ISETP.NE.AND P2, PT, R9, 0x1, PT ;  /* 0x000000010900980c */ /* 0x000fe20003f45270 */
[----:B------:R-:W-:Y:S01]  /*4d20*/  ULOP3.LUT UP0, URZ, UR48, 0x1b0, URZ, 0xc0, !UPT ;  /* 0x000001b030ff7892 */ /* 0x000fe2000f80c0ff */
[----:B------:R-:W-:Y:S01]  /*4d30*/  R2UR UR42, R21 ;  /* 0x00000000152a72ca */ /* 0x000fe200000e0000 */
[----:B------:R-:W-:Y:S01]  /*4d40*/  @!P1 IMAD.HI.U32 R3, R75, R11, RZ ;  /* 0x0000000b4b039227 */ /* 0x000fe200078e00ff */
[----:B------:R-:W-:Y:S02]  /*4d50*/  @!P1 SHF.R.U32.HI R0, RZ, R13, R0 ;  /* 0x0000000dff009219 */ /* 0x000fe40000011600 */
[----:B------:R-:W-:Y:S01]  /*4d60*/  R2UR UR41, R20 ;  /* 0x00000000142972ca */ /* 0x000fe200000e0000 */
[----:B------:R-:W-:Y:S01]  /*4d70*/  VIADD R169, R169, 0x1 ;  /* 0x00000001a9a97836 */ /* 0x000fe20000000000 */
[----:B------:R-:W-:Y:S02]  /*4d80*/  @!P1 SHF.R.U32.HI R2, RZ, R14, R3 ;  /* 0x0000000eff029219 */ /* 0x000fe40000011603 */
[----:B------:R-:W-:Y:S02]  /*4d90*/  @!P1 SEL R3, R77, R0, !P2 ;  /* 0x000000004d039207 */ /* 0x000fe40005000000 */
[----:B------:R-:W-:Y:S02]  /*4da0*/  @!P1 SEL R2, R75, R2, !P0 ;  /* 0x000000024b029207 */ /* 0x000fe40004000000 */
[----:B------:R-:W-:Y:S01]  /*4db0*/  @P4 SHF.R.U32.HI R158, RZ, 0x10, R17 ;  /* 0x00000010ff9e4819 */ /* 0x000fe20000011611 */
[----:B------:R-:W-:Y:S02]  /*4dc0*/  USHF.L.U32 UR42, UR42, 0x7, URZ ;  /* 0x000000072a2a7899 */ /* 0x000fe400080006ff */
[----:B------:R-:W-:Y:S02]  /*4dd0*/  @!P1 IMAD.IADD R0, R2, 0x1, -R3 ;  /* 0x0000000102009824 */ /* 0x000fe400078e0a03 */
[----:B------:R-:W-:Y:S01]  /*4de0*/  @!P1 IMAD.IADD R2, R3, 0x1, -R2 ;  /* 0x0000000103029824 */ /* 0x000fe200078e0a02 */
[----:B------:R-:W-:Y:S01]  /*4df0*/  USHF.L.U32 UR41, UR41, 0x7, URZ ;  /* 0x0000000729297899 */ /* 0x000fe200080006ff */
[----:B------:R-:W-:Y:S02]  /*4e00*/  @!P1 IMAD R77, R0, R9, R77 ;  /* 0x00000009004d9224 */ /* 0x000fe400078e024d */
[----:B------:R-:W-:Y:S01]  /*4e10*/  @!P1 IMAD R75, R2, R10, R75 ;  /* 0x0000000a024b9224 */ /* 0x000fe200078e024b */
[----:B------:R-:W-:Y:S08]  /*4e20*/  BRA.U !UP0, `(.L_x_82) ;  /* 0x0000000108407547 */ /* 0x000ff0000b800000 */
[----:B------:R-:W1:Y:S01]  /*4e30*/  LDCU.64 UR8, c[0x4][0x80] ;  /* 0x01001000ff0877ac */ /* 0x000e620008000a00 */
[----:B------:R-:W-:Y:S01]  /*4e40*/  MOV R3, 0x0 ;  /* 0x0000000000037802 */ /* 0x000fe20000000f00 */
[----:B------:R-:W-:Y:S02]  /*4e50*/  HFMA2 R12, -RZ, RZ, 0, 5.9604644775390625e-08 ;  /* 0x00000001ff0c7431 */ /* 0x000fe400000001ff */
[----:B------:R-:W-:Y:S02]  /*4e60*/  IMAD.MOV.U32 R8, RZ, RZ, 0x70 ;  /* 0x00000070ff087424 */ /* 0x000fe400078e00ff */
[----:B------:R-:W-:Y:S01]  /*4e70*/  IMAD.MOV.U32 R13, RZ, RZ, RZ ;  /* 0x000000ffff0d7224 */ /* 0x000fe200078e00ff */
[----:B------:R-:W2:Y:S01]  /*4e80*/  LDCU.64 UR6, c[0x4][0x88] ;  /* 0x01001100ff0677ac */ /* 0x000ea20008000a00 */
[----:B------:R-:W3:Y:S01]  /*4e90*/  LDC.64 R2, c[0x4][R3] ;  /* 0x0100000003027b82 */ /* 0x000ee20000000a00 */
[----:B------:R-:W4:Y:S01]  /*4ea0*/  LDCU.64 UR4, c[0x4][0x8] ;  /* 0x01000100ff0477ac */ /* 0x000f220008000a00 */
[----:B-1----:R-:W-:Y:S01]  /*4eb0*/  MOV R5, UR9 ;  /* 0x0000000900057c02 */ /* 0x002fe20008000f00 */
[----:B------:R-:W-:Y:S01]  /*4ec0*/  IMAD.U32 R4, RZ, RZ, UR8 ;  /* 0x00000008ff047e24 */ /* 0x000fe2000f8e00ff */
[----:B--2---:R-:W-:Y:S01]  /*4ed0*/  MOV R7, UR7 ;  /* 0x0000000700077c02 */ /* 0x004fe20008000f00 */
[----:B------:R-:W-:Y:S01]  /*4ee0*/  IMAD.U32 R6, RZ, RZ, UR6 ;  /* 0x00000006ff067e24 */ /* 0x000fe2000f8e00ff */
[----:B----4-:R-:W-:Y:S01]  /*4ef0*/  MOV R11, UR5 ;  /* 0x00000005000b7c02 */ /* 0x010fe20008000f00 */
[----:B------:R-:W-:Y:S02]  /*4f00*/  IMAD.U32 R10, RZ, RZ, UR4 ;  /* 0x00000004ff0a7e24 */ /* 0x000fe4000f8e00ff */
[----:B------:R-:W-:Y:S07]  /*4f10*/  LEPC R20, `(.L_x_82) ;  /* 0x000000001014794e */ /* 0x000fee0000000000 */
[----:B---3-5:R-:W-:Y:S05]  /*4f20*/  CALL.ABS.NOINC R2 ;  /* 0x0000000002007343 */ /* 0x028fea0003c00000 */
.L_x_82:
[----:B------:R-:W-:Y:S01]  /*4f30*/  LOP3.LUT P0, RZ, R166, 0x1b0, RZ, 0xc0, !PT ;  /* 0x000001b0a6ff7812 */ /* 0x000fe2000780c0ff */
[----:B------:R-:W-:Y:S11]  /*4f40*/  BSSY.RECONVERGENT B6, `(.L_x_83) ;  /* 0x0000013000067945 */ /* 0x000ff60003800200 */
[----:B------:R-:W-:Y:S01]  /*4f50*/  @!UPT UIADD3 URZ, UPT, UPT, URZ, URZ, URZ ;  /* 0x000000fffffff290 */ /* 0x000fe2000fffe0ff */
[----:B------:R-:W-:Y:S05]  /*4f60*/  @!P0 BRA `(.L_x_84) ;  /* 0x0000000000408947 */ /* 0x000fea0003800000 */
        /* <DEDUP_REMOVED lines=16> */
.L_x_84:
[----:B------:R-:W-:Y:S05]  /*5070*/  BSYNC.RECONVERGENT B6 ;  /* 0x0000000000067941 */ /* 0x000fea0003800200 */
.L_x_83:
[----:B------:R-:W-:Y:S01]  /*5080*/  ISETP.NE.U32.AND P4, PT, R146, RZ, PT ;  /* 0x000000ff9200720c */ /* 0x000fe20003f85070 */
[----:B------:R-:W-:Y:S01]  /*5090*/  UISETP.NE.AND UP2, UPT, UR50, URZ, UPT ;  /* 0x000000ff3200728c */ /* 0x000fe2000bf45270 */
[----:B------:R-:W-:Y:S01]  /*50a0*/  ISETP.NE.U32.AND P2, PT, RZ, UR38, PT ;  /* 0x00000026ff007c0c */ /* 0x000fe2000bf45070 */
[----:B------:R-:W-:Y:S01]  /*50b0*/  UISETP.NE.U32.AND UP1, UPT, UR44, URZ, UPT ;  /* 0x000000ff2c00728c */ /* 0x000fe2000bf25070 */
[----:B------:R-:W-:Y:S01]  /*50c0*/  ISETP.NE.AND.EX P4, PT, R147, RZ, PT, P4 ;  /* 0x000000ff9300720c */ /* 0x000fe20003f85340 */
[----:B------:R-:W-:Y:S01]  /*50d0*/  UPLOP3.LUT UP0, UPT, UPT, UPT, UPT, 0x40, 0x4 ;  /* 0x000000000004789c */ /* 0x000fe20003f0e870 */
[----:B------:R-:W-:Y:S01]  /*50e0*/  ISETP.NE.AND.EX P2, PT, RZ, UR39, PT, P2 ;  /* 0x00000027ff007c0c */ /* 0x000fe2000bf45320 */
[----:B------:R-:W-:Y:S01]  /*50f0*/  UISETP.NE.AND.EX UP1, UPT, UR45, URZ, UPT, UP1 ;  /* 0x000000ff2d00728c */ /* 0x000fe2000bf25310 */
[----:B------:R-:W-:Y:S04]  /*5100*/  PLOP3.LUT P1, PT, PT, PT, UP2, 0x80, 0x8 ;  /* 0x000000000008781c */ /* 0x000fe80003f2f028 */
[----:B------:R-:W-:Y:S06]  /*5110*/  @UP2 UPLOP3.LUT UP0, UPT, UPT, UPT, UP1, 0x80, 0x8 ;  /* 0x000000000008289c */ /* 0x000fec0003f0f010 */
[----:B------:R-:W-:Y:S01]  /*5120*/  PLOP3.LUT P0, PT, PT, PT, UP0, 0x80, 0x8 ;  /* 0x000000000008781c */ /* 0x000fe20003f0f008 */
[----:B------:R-:W-:Y:S01]  /*5130*/  @!UPT UIADD3 URZ, UPT, UPT, URZ, URZ, URZ ;  /* 0x000000fffffff290 */ /* 0x000fe2000fffe0ff */
[----:B------:R-:W-:Y:S11]  /*5140*/  BRA.U !UP1, `(.L_x_85) ;  /* 0x0000000109387547 */ /* 0x000ff6000b800000 */
[----:B------:R-:W-:Y:S01]  /*5150*/  UISETP.NE.U32.AND UP0, UPT, UR38, URZ, UPT ;  /* 0x000000ff2600728c */ /* 0x000fe2000bf05070 */
[----:B------:R-:W-:Y:S02]  /*5160*/  HFMA2 R0, -RZ, RZ, 0, 5.9604644775390625e-08 ;  /* 0x00000001ff007431 */ /* 0x000fe400000001ff */
[----:B------:R-:W-:Y:S01]  /*5170*/  IMAD.MOV.U32 R151, RZ, RZ, 0x1 ;  /* 0x00000001ff977424 */ /* 0x000fe200078e00ff */
[----:B------:R-:W-:Y:S06]  /*5180*/  UISETP.NE.AND.EX UP0, UPT, UR39, URZ, UPT, UP0 ;  /* 0x000000ff2700728c */ /* 0x000fec000bf05300 */
[----:B------:R-:W-:Y:S05]  /*5190*/  PLOP3.LUT P3, PT, PT, PT, UP0, 0x80, 0x8 ;  /* 0x000000000008781c */ /* 0x000fea0003f6f008 */
[----:B------:R-:W1:Y:S01]  /*51a0*/  @UP0 LDCU.64 UR6, c[0x0][0x888] ;  /* 0x00011100ff0607ac */ /* 0x000e620008000a00 */
[----:B------:R-:W-:Y:S07]  /*51b0*/  @UP0 UIMAD UR4, UR36, UR44, URZ ;  /* 0x0000002c240402a4 */ /* 0x000fee000f8e02ff */
[----:B------:R-:W-:Y:S01]  /*51c0*/  @!P3 PRMT R151, R0, 0x7610, R151 ;  /* 0x000076100097b816 */ /* 0x000fe20000000097 */
[----:B-1----:R-:W-:Y:S03]  /*51d0*/  @UP0 UIMAD.WIDE UR6, UR4, 0x4, UR6 ;  /* 0x00000004040608a5 */ /* 0x002fe6000f8e0206 */
[----:B------:R-:W1:Y:S03]  /*51e0*/  @!UP0 LDCU UR4, c[0x0][0x880] ;  /* 0x00011000ff0487ac */ /* 0x000e660008000800 */
[----:B------:R-:W-:Y:S01]  /*51f0*/  IMAD.U32 R2, RZ, RZ, UR6 ;  /* 0x00000006ff027e24 */ /* 0x000fe2000f8e00ff */
[----:B------:R-:W-:Y:S05]  /*5200*/  MOV R3, UR7 ;  /* 0x0000000700037c02 */ /* 0x000fea0008000f00 */
[----:B-----5:R2:W5:Y:S02]  /*5210*/  @P3 LDG.E R82, desc[UR46][R2.64] ;  /* 0x0000002e02523981 */ /* 0x020564000c1e1900 */
[----:B-12---:R-:W-:Y:S02]  /*5220*/  @!P3 IMAD.U32 R82, RZ, RZ, UR4 ;  /* 0x00000004ff52be24 */ /* 0x006fe4000f8e00ff */
.L_x_85:
[----:B------:R-:W-:Y:S05]  /*5230*/  @!P4 BRA `(.L_x_86) ;  /* 0x000000000020c947 */ /* 0x000fea0003800000 */
[----:B------:R-:W-:Y:S04]  /*5240*/  ISETP.NE.U32.AND P3, PT, R144, RZ, PT ;  /* 0x000000ff9000720c */ /* 0x000fe80003f65070 */
[----:B------:R-:W-:Y:S11]  /*5250*/  ISETP.NE.AND.EX P3, PT, R145, RZ, PT, P3 ;  /* 0x000000ff9100720c */ /* 0x000ff60003f65330 */
[----:B------:R-:W-:Y:S02]  /*5260*/  @!UPT UIADD3 URZ, UPT, UPT, URZ, URZ, URZ ;  /* 0x000000fffffff290 */ /* 0x000fe4000fffe0ff */
[----:B------:R-:W1:Y:S01]  /*5270*/  @P3 LDC.64 R2, c[0x0][0x8a8] ;  /* 0x00022a00ff023b82 */ /* 0x000e620000000a00 */
[----:B------:R-:W-:Y:S04]  /*5280*/  @P3 IMAD R0, R146, UR36, RZ ;  /* 0x0000002492003c24 */ /* 0x000fe8000f8e02ff */
[----:B-1----:R-:W-:Y:S05]  /*5290*/  @P3 IMAD.WIDE R2, R0, 0x4, R2 ;  /* 0x0000000400023825 */ /* 0x002fea00078e0202 */
[----:B-----5:R1:W5:Y:S02]  /*52a0*/  @P3 LDG.E R78, desc[UR46][R2.64] ;  /* 0x0000002e024e3981 */ /* 0x020364000c1e1900 */
[----:B-1----:R-:W2:Y:S02]  /*52b0*/  @!P3 LDC R78, c[0x0][0x8a0] ;  /* 0x00022800ff4ebb82 */ /* 0x002ea40000000800 */
.L_x_86:
[----:B-----5:R-:W-:Y:S01]  /*52c0*/  ISETP.NE.AND P4, PT, R82, RZ, PT ;  /* 0x000000ff5200720c */ /* 0x020fe20003f85270 */
[----:B------:R-:W-:Y:S01]  /*52d0*/  BSSY B1, `(.L_x_87) ;  /* 0x0000048000017945 */ /* 0x000fe20003800000 */
[----:B------:R-:W-:Y:S01]  /*52e0*/  SEL R7, RZ, 0xffffffff, P2 ;  /* 0xffffffffff077807 */ /* 0x000fe20001000000 */
[----:B------:R-:W-:Y:S01]  /*52f0*/  IMAD.MOV.U32 R117, RZ, RZ, 0x1 ;  /* 0x00000001ff757424 */ /* 0x000fe200078e00ff */
[----:B------:R-:W-:Y:S01]  /*5300*/  LOP3.LUT P3, RZ, R151, 0xff, RZ, 0xc0, !PT ;  /* 0x000000ff97ff7812 */ /* 0x000fe2000786c0ff */
[----:B------:R-:W-:Y:S01]  /*5310*/  IMAD R80, R76, 0x80, R79 ;  /* 0x000000804c507824 */ /* 0x000fe200078e024f */
[----:B------:R-:W-:Y:S02]  /*5320*/  @P1 SEL R0, RZ, 0xffffffff, P4 ;  /* 0xffffffffff001807 */ /* 0x000fe40002000000 */
[----:B------:R-:W-:Y:S02]  /*5330*/  CS2R R98, SRZ ;  /* 0x0000000000627805 */ /* 0x000fe4000001ff00 */
[----:B------:R-:W-:Y:S02]  /*5340*/  LEA R3, R160, UR49, 0x3 ;  /* 0x00000031a0037c11 */ /* 0x000fe4000f8e18ff */
[----:B------:R-:W-:Y:S02]  /*5350*/  CS2R R96, SRZ ;  /* 0x0000000000607805 */ /* 0x000fe4000001ff00 */
[----:B------:R-:W-:Y:S02]  /*5360*/  @P0 SEL R0, R7, R0, !P3 ;  /* 0x0000000007000207 */ /* 0x000fe40005800000 */
[----:B------:R-:W-:Y:S02]  /*5370*/  CS2R R94, SRZ ;  /* 0x00000000005e7805 */ /* 0x000fe4000001ff00 */
[----:B------:R-:W-:Y:S02]  /*5380*/  LEA R116, R76, UR49, 0x3 ;  /* 0x000000314c747c11 */ /* 0x000fe4000f8e18ff */
[----:B------:R-:W-:Y:S02]  /*5390*/  CS2R R92, SRZ ;  /* 0x00000000005c7805 */ /* 0x000fe4000001ff00 */
[----:B------:R-:W-:Y:S02]  /*53a0*/  @P1 LOP3.LUT R0, R0, 0x1, RZ, 0xc0, !PT ;  /* 0x0000000100001812 */ /* 0x000fe400078ec0ff */
[----:B------:R-:W-:Y:S02]  /*53b0*/  CS2R R90, SRZ ;  /* 0x00000000005a7805 */ /* 0x000fe4000001ff00 */
[----:B------:R-:W-:Y:S02]  /*53c0*/  SHF.L.U32 R5, R162, 0x1f, RZ ;  /* 0x0000001fa2057819 */ /* 0x000fe400000006ff */
[----:B------:R-:W-:Y:S02]  /*53d0*/  CS2R R88, SRZ ;  /* 0x0000000000587805 */ /* 0x000fe4000001ff00 */
[----:B------:R-:W-:Y:S02]  /*53e0*/  ISETP.NE.U32.OR P6, PT, R0, 0x1, !P1 ;  /* 0x000000010000780c */ /* 0x000fe40004fc5470 */
[----:B------:R-:W-:Y:S02]  /*53f0*/  CS2R R102, SRZ ;  /* 0x0000000000667805 */ /* 0x000fe4000001ff00 */
[----:B------:R-:W-:Y:S02]  /*5400*/  PLOP3.LUT P2, PT, PT, PT, UP1, 0x80, 0x8 ;  /* 0x000000000008781c */ /* 0x000fe40003f4f018 */
[----:B------:R-:W-:Y:S02]  /*5410*/  CS2R R100, SRZ ;  /* 0x0000000000647805 */ /* 0x000fe4000001ff00 */
[----:B------:R-:W-:Y:S02]  /*5420*/  SEL R0, RZ, 0xffffffff, P4 ;  /* 0xffffffffff007807 */ /* 0x000fe40002000000 */
[----:B------:R-:W-:Y:S03]  /*5430*/  P2R R104, PR, RZ, 0x40 ;  /* 0x00000040ff687803 */ /* 0x000fe60000000000 */
[----:B------:R-:W-:Y:S04]  /*5440*/  @P6 SHF.L.U32 R2, R159, 0x1f, RZ ;  /* 0x0000001f9f026819 */ /* 0x000fe800000006ff */
[----:B------:R-:W-:Y:S01]  /*5450*/  @P2 SEL R0, R7, R0, !P3 ;  /* 0x0000000007002207 */ /* 0x000fe20005800000 */
[----:B------:R-:W1:Y:S03]  /*5460*/  @P6 SYNCS.PHASECHK.TRANS64.TRYWAIT P1, [R3+URZ+0x50], R2 ;  /* 0x00005002030065a7 */ /* 0x000e6600080211ff */
[----:B------:R-:W-:Y:S04]  /*5470*/  LOP3.LUT R0, R0, 0x1, RZ, 0xc0, !PT ;  /* 0x0000000100007812 */ /* 0x000fe800078ec0ff */
[----:B------:R-:W-:Y:S04]  /*5480*/  ISETP.NE.U32.AND P5, PT, R0, 0x1, PT ;  /* 0x000000010000780c */ /* 0x000fe80003fa5070 */
[----:B------:R-:W-:Y:S01]  /*5490*/  P2R R118, PR, RZ, 0x20 ;  /* 0x00000020ff767803 */ /* 0x000fe20000000000 */
[----:B------:R3:W4:Y:S01]  /*54a0*/  SYNCS.PHASECHK.TRANS64.TRYWAIT P0, [R116+URZ+0xa0], R5 ;  /* 0x0000a005740075a7 */ /* 0x00072200080011ff */
[----:B-1----:R-:W-:Y:S01]  /*54b0*/  @P6 SEL R117, RZ, 0x1, !P1 ;  /* 0x00000001ff756807 */ /* 0x002fe20004800000 */
[----:B---3--:R-:W-:Y:S06]  /*54c0*/  @!P6 BRA `(.L_x_88) ;  /* 0x0000000000a0e947 */ /* 0x008fec0003800000 */
[----:B------:R-:W-:Y:S01]  /*54d0*/  @P5 IMAD R7, R160, 0x2000, R153 ;  /* 0x00002000a0075824 */ /* 0x000fe200078e0299 */
[----:B------:R-:W-:Y:S01]  /*54e0*/  ISETP.NE.AND P1, PT, R117, RZ, PT ;  /* 0x000000ff7500720c */ /* 0x000fe20003f25270 */
[----:B------:R-:W-:Y:S01]  /*54f0*/  BSSY B0, `(.L_x_89) ;  /* 0x0000011000007945 */ /* 0x000fe20003800000 */
[----:B------:R-:W-:Y:S01]  /*5500*/  CS2R R102, SRZ ;  /* 0x0000000000667805 */ /* 0x000fe2000001ff00 */
[----:B------:R-:W-:Y:S01]  /*5510*/  @P5 VIADD R2, R7, UR49 ;  /* 0x0000003107025c36 */ /* 0x000fe20008000000 */
[----:B------:R-:W-:Y:S02]  /*5520*/  CS2R R100, SRZ ;  /* 0x0000000000647805 */ /* 0x000fe4000001ff00 */
[----:B------:R-:W-:Y:S02]  /*5530*/  CS2R R90, SRZ ;  /* 0x00000000005a7805 */ /* 0x000fe4000001ff00 */
[----:B------:R-:W-:Y:S01]  /*5540*/  CS2R R88, SRZ ;  /* 0x0000000000587805 */ /* 0x000fe2000001ff00 */
[--C-:B------:R-:W-:Y:S01]  /*5550*/  @P5 IMAD.IADD R6, R165, 0x1, R2.reuse ;  /* 0x00000001a5065824 */ /* 0x100fe200078e0202 */
[----:B------:R-:W-:Y:S01]  /*5560*/  CS2R R94, SRZ ;  /* 0x00000000005e7805 */ /* 0x000fe2000001ff00 */
[--C-:B------:R-:W-:Y:S01]  /*5570*/  @P5 IMAD.IADD R4, R164, 0x1, R2.reuse ;  /* 0x00000001a4045824 */ /* 0x100fe200078e0202 */
[----:B------:R-:W-:Y:S01]  /*5580*/  CS2R R92, SRZ ;  /* 0x00000000005c7805 */ /* 0x000fe2000001ff00 */
[----:B------:R-:W-:Y:S01]  /*5590*/  @P5 IMAD R2, R163, 0x10, R2 ;  /* 0x00000010a3025824 */ /* 0x000fe200078e0202 */
[----:B------:R-:W-:Y:S02]  /*55a0*/  CS2R R98, SRZ ;  /* 0x0000000000627805 */ /* 0x000fe4000001ff00 */
[----:B------:R-:W-:Y:S01]  /*55b0*/  CS2R R96, SRZ ;  /* 0x0000000000607805 */ /* 0x000fe2000001ff00 */
[----:B------:R-:W-:Y:S06]  /*55c0*/  @P1 BRA `(.L_x_90) ;  /* 0x00000000000c1947 */ /* 0x000fec0003800000 */
[----:B------:R-:W-:Y:S04]  /*55d0*/  SHF.L.U32 R0, R159, 0x1f, RZ ;  /* 0x0000001f9f007819 */ /* 0x000fe800000006ff */
[----:B------:R-:W1:Y:S02]  /*55e0*/  SYNCS.PHASECHK.TRANS64.TRYWAIT P1, [R3+URZ+0x50], R0 ;  /* 0x00005000030075a7 */ /* 0x000e6400080211ff */
[----:B-1----:R-:W-:Y:S05]  /*55f0*/  @!P1 BRA `(.L_x_91) ;  /* 0x00000034006c9947 */ /* 0x002fea0003800000 */
.L_x_90:
[----:B------:R-:W-:Y:S05]  /*5600*/  BSYNC B0 ;  /* 0x0000000000007941 */ /* 0x000fea0003800000 */
.L_x_89:
[----:B------:R-:W-:Y:S01]  /*5610*/  ISETP.NE.AND P1, PT, R118, RZ, PT ;  /* 0x000000ff7600720c */ /* 0x000fe20003f25270 */
[----:B-1----:R-:W-:Y:S02]  /*5620*/  VIADD R3, R3, 0x60 ;  /* 0x0000006003037836 */ /* 0x002fe40000000000 */
[----:B------:R-:W-:Y:S02]  /*5630*/  IMAD.U32 R0, RZ, RZ, UR37 ;  /* 0x00000025ff007e24 */ /* 0x000fe4000f8e00ff */
[----:B------:R-:W-:Y:S03]  /*5640*/  VIADD R160, R160, 0x1 ;  /* 0x00000001a0a07836 */ /* 0x000fe60000000000 */
[----:B------:R-:W-:Y:S05]  /*5650*/  PRMT R0, R0, 0x654, R3 ;  /* 0x0000065400007816 */ /* 0x000fea0000000003 */
[----:B------:R1:W3:Y:S04]  /*5660*/  @P1 LDS.128 R100, [R7+UR49+0x200] ;  /* 0x0002003107641984 */ /* 0x0002e80008000c00 */
[----:B------:R1:W1:Y:S04]  /*5670*/  @P1 LDS.128 R88, [R6+0x200] ;  /* 0x0002000006581984 */ /* 0x0002680000000c00 */
[----:B------:R1:W1:Y:S04]  /*5680*/  @P1 LDS.128 R92, [R4+0x200] ;  /* 0x00020000045c1984 */ /* 0x0002680000000c00 */
[----:B------:R1:W1:Y:S01]  /*5690*/  @P1 LDS.128 R96, [R2+0x200] ;  /* 0x0002000002601984 */ /* 0x0002620000000c00 */
[C---:B------:R-:W-:Y:S01]  /*56a0*/  ISETP.NE.AND P1, PT, R160.reuse, 0x2, PT ;  /* 0x00000002a000780c */ /* 0x040fe20003f25270 */
[----:B------:R-:W-:Y:S01]  /*56b0*/  @!PT LDS RZ, [RZ] ;  /* 0x00000000fffff984 */ /* 0x000fe20000000800 */
[----:B------:R-:W-:Y:S01]  /*56c0*/  @!PT LDS RZ, [RZ] ;  /* 0x00000000fffff984 */ /* 0x000fe20000000800 */
[----:B------:R-:W-:Y:S01]  /*56d0*/  @!PT LDS RZ, [RZ] ;  /* 0x00000000fffff984 */ /* 0x000fe20000000800 */
[----:B------:R-:W-:Y:S01]  /*56e0*/  @!PT LDS RZ, [RZ] ;  /* 0x00000000fffff984 */ /* 0x000fe20000000800 */
[----:B------:R5:W-:Y:S06]  /*56f0*/  MEMBAR.ALL.CTA ;  /* 0x0000000000007992 */ /* 0x000bec0000008000 */
[----:B-----5:R-:W5:Y:S01]  /*5700*/  FENCE.VIEW.ASYNC.S ;  /* 0x00000000000073c6 */ /* 0x020f620000000000 */
[----:B------:R-:W-:Y:S01]  /*5710*/  SEL R160, R160, RZ, P1 ;  /* 0x000000ffa0a07207 */ /* 0x000fe20000800000 */
[----:B-----5:R5:W-:Y:S02]  /*5720*/  SYNCS.ARRIVE.TRANS64.RED.A1T0 RZ, [R0+URZ], RZ ;  /* 0x000000ff00ff79a7 */ /* 0x020be400081004ff */
[----:B-----5:R-:W-:Y:S04]  /*5730*/  SEL R0, RZ, 0x1, P1 ;  /* 0x00000001ff007807 */ /* 0x020fe80000800000 */
[----:B---3--:R-:W-:Y:S02]  /*5740*/  LOP3.LUT R159, R159, R0, RZ, 0x3c, !PT ;  /* 0x000000009f9f7212 */ /* 0x008fe400078e3cff */
.L_x_88:
[----:B------:R-:W-:Y:S05]  /*5750*/  BSYNC B1 ;  /* 0x0000000000017941 */ /* 0x000fea0003800000 */
.L_x_87:
[----:B------:R-:W-:Y:S04]  /*5760*/  SHF.R.U32.HI R3, RZ, 0x15, R80 ;  /* 0x00000015ff037819 */ /* 0x000fe80000011650 */
[----:B------:R-:W-:Y:S01]  /*5770*/  LOP3.LUT P1, RZ, R3, 0x3, R154, 0x48, !PT ;  /* 0x0000000303ff7812 */ /* 0x000fe2000782489a */
[----:B------:R-:W-:Y:S01]  /*5780*/  @!UPT UIADD3 URZ, UPT, UPT, URZ, URZ, URZ ;  /* 0x000000fffffff290 */ /* 0x000fe2000fffe0ff */
[----:B----4-:R-:W-:Y:S11]  /*5790*/  @P0 BRA `(.L_x_92) ;  /* 0x0000000000080947 */ /* 0x010ff60003800000 */
[----:B------:R-:W3:Y:S02]  /*57a0*/  SYNCS.PHASECHK.TRANS64.TRYWAIT P0, [R116+URZ+0xa0], R5 ;  /* 0x0000a005740075a7 */ /* 0x000ee400080011ff */
[----:B---3--:R-:W-:Y:S05]  /*57b0*/  @!P0 BRA `(.L_x_93) ;  /* 0x0000003400108947 */ /* 0x008fea0003800000 */
.L_x_92:
[----:B------:R-:W-:Y:S05]  /*57c0*/  @!P1 BRA `(.L_x_94) ;  /* 0x0000000000409947 */ /* 0x000fea0003800000 */
[----:B------:R-:W3:Y:S01]  /*57d0*/  LDCU.64 UR8, c[0x4][0x70] ;  /* 0x01000e00ff0877ac */ /* 0x000ee20008000a00 */
[----:B------:R-:W-:Y:S01]  /*57e0*/  MOV R3, 0x0 ;  /* 0x0000000000037802 */ /* 0x000fe20000000f00 */
[----:B------:R-:W-:Y:S02]  /*57f0*/  HFMA2 R12, -RZ, RZ, 0, 5.9604644775390625e-08 ;  /* 0x00000001ff0c7431 */ /* 0x000fe400000001ff */
[----:B------:R-:W-:Y:S02]  /*5800*/  IMAD.MOV.U32 R8, RZ, RZ, 0x192 ;  /* 0x00000192ff087424 */ /* 0x000fe400078e00ff */
[----:B------:R-:W-:Y:S01]  /*5810*/  IMAD.MOV.U32 R13, RZ, RZ, RZ ;  /* 0x000000ffff0d7224 */ /* 0x000fe200078e00ff */
[----:B------:R-:W4:Y:S01]  /*5820*/  LDCU.64 UR6, c[0x4][0x78] ;  /* 0x01000f00ff0677ac */ /* 0x000f220008000a00 */
[----:B-1----:R-:W1:Y:S01]  /*5830*/  LDC.64 R2, c[0x4][R3] ;  /* 0x0100000003027b82 */ /* 0x002e620000000a00 */
[----:B------:R-:W5:Y:S01]  /*5840*/  LDCU.64 UR4, c[0x4][0x10] ;  /* 0x01000200ff0477ac */ /* 0x000f620008000a00 */
[----:B---3--:R-:W-:Y:S01]  /*5850*/  MOV R5, UR9 ;  /* 0x0000000900057c02 */ /* 0x008fe20008000f00 */
[----:B------:R-:W-:Y:S01]  /*5860*/  IMAD.U32 R4, RZ, RZ, UR8 ;  /* 0x00000008ff047e24 */ /* 0x000fe2000f8e00ff */
[----:B----4-:R-:W-:Y:S01]  /*5870*/  MOV R7, UR7 ;  /* 0x0000000700077c02 */ /* 0x010fe20008000f00 */
[----:B------:R-:W-:Y:S01]  /*5880*/  IMAD.U32 R6, RZ, RZ, UR6 ;  /* 0x00000006ff067e24 */ /* 0x000fe2000f8e00ff */
[----:B-----5:R-:W-:Y:S01]  /*5890*/  MOV R11, UR5 ;  /* 0x00000005000b7c02 */ /* 0x020fe20008000f00 */
[----:B------:R-:W-:Y:S02]  /*58a0*/  IMAD.U32 R10, RZ, RZ, UR4 ;  /* 0x00000004ff0a7e24 */ /* 0x000fe4000f8e00ff */
[----:B------:R-:W-:Y:S07]  /*58b0*/  LEPC R20, `(.L_x_94) ;  /* 0x000000001014794e */ /* 0x000fee0000000000 */
[----:B-12---:R-:W-:Y:S05]  /*58c0*/  CALL.ABS.NOINC R2 ;  /* 0x0000000002007343 */ /* 0x006fea0003c00000 */
.L_x_94:
[----:B------:R-:W-:Y:S01]  /*58d0*/  SHF.L.U32 R83, R100, 0x10, RZ ;  /* 0x0000001064537819 */ /* 0x000fe200000006ff */
[----:B------:R-:W-:Y:S05]  /*58e0*/  WARPSYNC.ALL ;  /* 0x0000000000007948 */ /* 0x000fea0003800000 */
[----:B------:R-:W-:Y:S01]  /*58f0*/  R2UR UR4, R80 ;  /* 0x00000000500472ca */ /* 0x000fe200000e0000 */
[----:B------:R-:W-:Y:S01]  /*5900*/  BSSY.RECONVERGENT B0, `(.L_x_95) ;  /* 0x0000121000007945 */ /* 0x000fe20003800200 */
[----:B------:R-:W-:Y:S02]  /*5910*/  ISETP.NE.AND P6, PT, R104, RZ, PT ;  /* 0x000000ff6800720c */ /* 0x000fe40003fc5270 */
[----:B------:R-:W-:Y:S02]  /*5920*/  IADD3 R119, PT, PT, R153, UR49, RZ ;  /* 0x0000003199777c10 */ /* 0x000fe4000fffe0ff */
[----:B------:R-:W-:Y:S02]  /*5930*/  SHF.L.U32 R124, R163, 0x4, RZ ;  /* 0x00000004a37c7819 */ /* 0x000fe400000006ff */
[-C--:B------:R-:W-:Y:S02]  /*5940*/  IADD3 R172, PT, PT, R165, R119.reuse, RZ ;  /* 0x00000077a5ac7210 */ /* 0x080fe40007ffe0ff */
[----:B------:R-:W-:Y:S02]  /*5950*/  IADD3 R171, PT, PT, R164, R119, RZ ;  /* 0x00000077a4ab7210 */ /* 0x000fe40007ffe0ff */
[----:B------:R-:W-:Y:S01]  /*5960*/  IADD3 R170, PT, PT, R119, R124, RZ ;  /* 0x0000007c77aa7210 */ /* 0x000fe20007ffe0ff */
[----:B-1-3--:R-:W2:Y:S01]  /*5970*/  LDTM.x64 R4, tmem[UR4] ;  /* 0x00000004000479ee */ /* 0x00aea20008340000 */
[C---:B------:R-:W-:Y:S02]  /*5980*/  PRMT R81, R100.reuse, 0x8880, RZ ;  /* 0x0000888064517816 */ /* 0x040fe400000000ff */
[----:B------:R-:W-:Y:S02]  /*5990*/  SHF.R.S32.HI R83, RZ, 0x18, R83 ;  /* 0x00000018ff537819 */ /* 0x000fe40000011453 */
[----:B------:R-:W-:Y:S02]  /*59a0*/  SHF.R.S32.HI R86, RZ, 0x18, R101 ;  /* 0x00000018ff567819 */ /* 0x000fe40000011465 */
[----:B------:R-:W-:Y:S02]  /*59b0*/  SHF.L.U32 R84, R100, 0x8, RZ ;  /* 0x0000000864547819 */ /* 0x000fe400000006ff */
[----:B------:R-:W-:Y:S02]  /*59c0*/  SHF.L.U32 R85, R101, 0x8, RZ ;  /* 0x0000000865557819 */ /* 0x000fe400000006ff */
[----:B------:R-:W-:Y:S02]  /*59d0*/  SHF.R.S32.HI R84, RZ, 0x18, R84 ;  /* 0x00000018ff547819 */ /* 0x000fe40000011454 */
[----:B------:R-:W-:Y:S02]  /*59e0*/  SHF.R.S32.HI R85, RZ, 0x18, R85 ;  /* 0x00000018ff557819 */ /* 0x000fe40000011455 */
[----:B------:R-:W-:Y:S02]  /*59f0*/  SHF.L.U32 R87, R98, 0x8, RZ ;  /* 0x0000000862577819 */ /* 0x000fe400000006ff */
[----:B------:R-:W-:Y:S02]  /*5a00*/  ISETP.NE.AND P0, PT, R167, RZ, PT ;  /* 0x000000ffa700720c */ /* 0x000fe40003f05270 */
[----:B------:R-:W-:Y:S02]  /*5a10*/  SHF.R.S32.HI R87, RZ, 0x18, R87 ;  /* 0x00000018ff577819 */ /* 0x000fe40000011457 */
[----:B------:R-:W-:Y:S02]  /*5a20*/  LEA R125, R160, UR49, 0x3 ;  /* 0x00000031a07d7c11 */ /* 0x000fe4000f8e18ff */
[----:B------:R-:W-:Y:S01]  /*5a30*/  @P6 SHF.L.U32 R126, R159, 0x1f, RZ ;  /* 0x0000001f9f7e6819 */ /* 0x000fe200000006ff */
[C---:B--2---:R-:W-:Y:S02]  /*5a40*/  IMAD R0, R78.reuse, R4, RZ ;  /* 0x000000044e007224 */ /* 0x044fe400078e02ff */
[C---:B------:R-:W-:Y:S02]  /*5a50*/  IMAD R2, R78.reuse, R5, RZ ;  /* 0x000000054e027224 */ /* 0x040fe400078e02ff */
[----:B------:R-:W-:Y:S02]  /*5a60*/  IMAD R3, R78, R6, RZ ;  /* 0x000000064e037224 */ /* 0x000fe400078e02ff */
[-C--:B------:R-:W-:Y:S01]  /*5a70*/  IMAD R0, R81, R82.reuse, R0 ;  /* 0x0000005251007224 */ /* 0x080fe200078e0200 */
[----:B------:R-:W-:Y:S01]  /*5a80*/  SHF.R.S32.HI R81, RZ, 0x18, R100 ;  /* 0x00000018ff517819 */ /* 0x000fe20000011464 */
[-C--:B------:R-:W-:Y:S01]  /*5a90*/  IMAD R2, R83, R82.reuse, R2 ;  /* 0x0000005253027224 */ /* 0x080fe200078e0202 */
[C---:B------:R-:W-:Y:S01]  /*5aa0*/  PRMT R83, R101.reuse, 0x8880, RZ ;  /* 0x0000888065537816 */ /* 0x040fe200000000ff */
[----:B------:R-:W-:Y:S01]  /*5ab0*/  IMAD R3, R84, R82, R3 ;  /* 0x0000005254037224 */ /* 0x000fe200078e0203 */
[----:B------:R-:W-:Y:S01]  /*5ac0*/  SHF.L.U32 R84, R101, 0x10, RZ ;  /* 0x0000001065547819 */ /* 0x000fe200000006ff */
[C---:B------:R-:W-:Y:S02]  /*5ad0*/  IMAD R7, R78.reuse, R7, RZ ;  /* 0x000000074e077224 */ /* 0x040fe400078e02ff */
[C---:B------:R-:W-:Y:S01]  /*5ae0*/  IMAD R4, R78.reuse, R8, RZ ;  /* 0x000000084e047224 */ /* 0x040fe200078e02ff */
[----:B------:R-:W-:Y:S01]  /*5af0*/  SHF.R.S32.HI R84, RZ, 0x18, R84 ;  /* 0x00000018ff547819 */ /* 0x000fe20000011454 */
[----:B------:R-:W-:Y:S02]  /*5b00*/  IMAD R5, R78, R9, RZ ;  /* 0x000000094e057224 */ /* 0x000fe400078e02ff */
[----:B------:R-:W-:Y:S01]  /*5b10*/  IMAD R7, R81, R82, R7 ;  /* 0x0000005251077224 */ /* 0x000fe200078e0207 */
[----:B------:R-:W-:Y:S01]  /*5b20*/  PRMT R81, R102, 0x8880, RZ ;  /* 0x0000888066517816 */ /* 0x000fe200000000ff */
[----:B------:R-:W-:Y:S02]  /*5b30*/  IMAD R6, R78, R10, RZ ;  /* 0x0000000a4e067224 */ /* 0x000fe400078e02ff */
[-C--:B------:R-:W-:Y:S01]  /*5b40*/  IMAD R4, R83, R82.reuse, R4 ;  /* 0x0000005253047224 */ /* 0x080fe200078e0204 */
[----:B------:R-:W-:Y:S01]  /*5b50*/  I2IP.S8.S32.SAT R105, R7, R3, RZ ;  /* 0x0000000307697239 */ /* 0x000fe200000014ff */
[----:B------:R-:W-:Y:S01]  /*5b60*/  IMAD R5, R84, R82, R5 ;  /* 0x0000005254057224 */ /* 0x000fe200078e0205 */
[----:B------:R-:W-:Y:S01]  /*5b70*/  SHF.L.U32 R83, R102, 0x10, RZ ;  /* 0x0000001066537819 */ /* 0x000fe200000006ff */
[----:B------:R-:W-:Y:S01]  /*5b80*/  IMAD R11, R78, R11, RZ ;  /* 0x0000000b4e0b7224 */ /* 0x000fe200078e02ff */
[----:B------:R-:W-:Y:S01]  /*5b90*/  I2IP.S8.S32.SAT R104, R2, R0, R105 ;  /* 0x0000000002687239 */ /* 0x000fe20000001469 */
[----:B------:R-:W-:Y:S01]  /*5ba0*/  IMAD R6, R85, R82, R6 ;  /* 0x0000005255067224 */ /* 0x000fe200078e0206 */
[----:B------:R-:W-:Y:S01]  /*5bb0*/  SHF.R.S32.HI R83, RZ, 0x18, R83 ;  /* 0x00000018ff537819 */ /* 0x000fe20000011453 */
[----:B------:R-:W-:Y:S01]  /*5bc0*/  IMAD R8, R78, R12, RZ ;  /* 0x0000000c4e087224 */ /* 0x000fe200078e02ff */
[----:B------:R-:W-:Y:S01]  /*5bd0*/  SHF.L.U32 R85, R102, 0x8, RZ ;  /* 0x0000000866557819 */ /* 0x000fe200000006ff */
[----:B------:R-:W-:Y:S02]  /*5be0*/  IMAD R9, R78, R13, RZ ;  /* 0x0000000d4e097224 */ /* 0x000fe400078e02ff */
[----:B------:R-:W-:Y:S01]  /*5bf0*/  IMAD R11, R86, R82, R11 ;  /* 0x00000052560b7224 */ /* 0x000fe200078e020b */
[----:B------:R-:W-:Y:S01]  /*5c00*/  SHF.R.S32.HI R85, RZ, 0x18, R85 ;  /* 0x00000018ff557819 */ /* 0x000fe20000011455 */
[C---:B------:R-:W-:Y:S01]  /*5c10*/  IMAD R10, R78.reuse, R14, RZ ;  /* 0x0000000e4e0a7224 */ /* 0x040fe200078e02ff */
[----:B------:R-:W-:Y:S01]  /*5c20*/  SHF.R.S32.HI R86, RZ, 0x18, R103 ;  /* 0x00000018ff567819 */ /* 0x000fe20000011467 */
[----:B------:R-:W-:Y:S01]  /*5c30*/  IMAD R8, R81, R82, R8 ;  /* 0x0000005251087224 */ /* 0x000fe200078e0208 */
[----:B------:R-:W-:Y:S01]  /*5c40*/  I2IP.S8.S32.SAT R106, R11, R6, RZ ;  /* 0x000000060b6a7239 */ /* 0x000fe200000014ff */
[----:B------:R-:W-:Y:S01]  /*5c50*/  IMAD R9, R83, R82, R9 ;  /* 0x0000005253097224 */ /* 0x000fe200078e0209 */
[C---:B------:R-:W-:Y:S01]  /*5c60*/  PRMT R83, R103.reuse, 0x8880, RZ ;  /* 0x0000888067537816 */ /* 0x040fe200000000ff */
[----:B------:R-:W-:Y:S01]  /*5c70*/  IMAD.U32 R84, R103, 0x10000, RZ ;  /* 0x0001000067547824 */ /* 0x000fe200078e00ff */
[----:B------:R-:W-:Y:S01]  /*5c80*/  I2IP.S8.S32.SAT R105, R5, R4, R106 ;  /* 0x0000000405697239 */ /* 0x000fe2000000146a */
[C---:B------:R-:W-:Y:S01]  /*5c90*/  IMAD R15, R78.reuse, R15, RZ ;  /* 0x0000000f4e0f7224 */ /* 0x040fe200078e02ff */
[----:B------:R-:W-:Y:S01]  /*5ca0*/  SHF.R.S32.HI R81, RZ, 0x18, R102 ;  /* 0x00000018ff517819 */ /* 0x000fe20000011466 */
[----:B------:R-:W-:Y:S01]  /*5cb0*/  IMAD R10, R85, R82, R10 ;  /* 0x00000052550a7224 */ /* 0x000fe200078e020a */
[----:B------:R-:W-:Y:S01]  /*5cc0*/  SHF.R.S32.HI R84, RZ, 0x18, R84 ;  /* 0x00000018ff547819 */ /* 0x000fe20000011454 */
[C---:B------:R-:W-:Y:S01]  /*5cd0*/  IMAD R12, R78.reuse, R16, RZ ;  /* 0x000000104e0c7224 */ /* 0x040fe200078e02ff */
[----:B------:R-:W-:Y:S01]  /*5ce0*/  SHF.L.U32 R85, R103, 0x8, RZ ;  /* 0x0000000867557819 */ /* 0x000fe200000006ff */
[----:B------:R-:W-:Y:S02]  /*5cf0*/  IMAD R13, R78, R17, RZ ;  /* 0x000000114e0d7224 */ /* 0x000fe400078e02ff */
[----:B------:R-:W-:Y:S01]  /*5d00*/  IMAD R15, R81, R82, R15 ;  /* 0x00000052510f7224 */ /* 0x000fe200078e020f */
[----:B------:R-:W-:Y:S01]  /*5d10*/  PRMT R81, R88, 0x8880, RZ ;  /* 0x0000888058517816 */ /* 0x000fe200000000ff */
[----:B------:R-:W-:Y:S01]  /*5d20*/  IMAD R14, R78, R18, RZ ;  /* 0x000000124e0e7224 */ /* 0x000fe200078e02ff */
[----:B------:R-:W-:Y:S01]  /*5d30*/  SHF.R.S32.HI R85, RZ, 0x18, R85 ;  /* 0x00000018ff557819 */ /* 0x000fe20000011455 */
[----:B------:R-:W-:Y:S01]  /*5d40*/  IMAD R12, R83, R82, R12 ;  /* 0x00000052530c7224 */ /* 0x000fe200078e020c */
[----:B------:R-:W-:Y:S01]  /*5d50*/  I2IP.S8.S32.SAT R106, R15, R10, RZ ;  /* 0x0000000a0f6a7239 */ /* 0x000fe200000014ff */
[----:B------:R-:W-:Y:S01]  /*5d60*/  IMAD R13, R84, R82, R13 ;  /* 0x00000052540d7224 */ /* 0x000fe200078e020d */
[----:B------:R-:W-:Y:S01]  /*5d70*/  SHF.L.U32 R83, R88, 0x10, RZ ;  /* 0x0000001058537819 */ /* 0x000fe200000006ff */
[C---:B------:R-:W-:Y:S01]  /*5d80*/  IMAD R19, R78.reuse, R19, RZ ;  /* 0x000000134e137224 */ /* 0x040fe200078e02ff */
[----:B------:R-:W-:Y:S01]  /*5d90*/  I2IP.S8.S32.SAT R106, R9, R8, R106 ;  /* 0x00000008096a7239 */ /* 0x000fe2000000146a */
[----:B------:R-:W-:Y:S01]  /*5da0*/  IMAD R14, R85, R82, R14 ;  /* 0x00000052550e7224 */ /* 0x000fe200078e020e */
[----:B------:R-:W-:Y:S01]  /*5db0*/  SHF.R.S32.HI R83, RZ, 0x18, R83 ;  /* 0x00000018ff537819 */ /* 0x000fe20000011453 */
[C---:B------:R-:W-:Y:S01]  /*5dc0*/  IMAD R16, R78.reuse, R20, RZ ;  /* 0x000000144e107224 */ /* 0x040fe200078e02ff */
[----:B------:R-:W-:Y:S01]  /*5dd0*/  SHF.L.U32 R84, R89, 0x10, RZ ;  /* 0x0000001059547819 */ /* 0x000fe200000006ff */
[----:B------:R-:W-:Y:S01]  /*5de0*/  IMAD R17, R78, R21, RZ ;  /* 0x000000154e117224 */ /* 0x000fe200078e02ff */
[----:B------:R-:W-:Y:S01]  /*5df0*/  SHF.L.U32 R85, R88, 0x8, RZ ;  /* 0x0000000858557819 */ /* 0x000fe200000006ff */
[----:B------:R-:W-:Y:S01]  /*5e00*/  IMAD R19, R86, R82, R19 ;  /* 0x0000005256137224 */ /* 0x000fe200078e0213 */
[----:B------:R-:W-:Y:S01]  /*5e10*/  SHF.R.S32.HI R84, RZ, 0x18, R84 ;  /* 0x00000018ff547819 */ /* 0x000fe20000011454 */
[C---:B------:R-:W-:Y:S01]  /*5e20*/  IMAD R18, R78.reuse, R22, RZ ;  /* 0x000000164e127224 */ /* 0x040fe200078e02ff */
[----:B------:R-:W-:Y:S01]  /*5e30*/  SHF.R.S32.HI R85, RZ, 0x18, R85 ;  /* 0x00000018ff557819 */ /* 0x000fe20000011455 */
[----:B------:R-:W-:Y:S01]  /*5e40*/  IMAD R16, R81, R82, R16 ;  /* 0x0000005251107224 */ /* 0x000fe200078e0210 */
[----:B------:R-:W-:Y:S01]  /*5e50*/  I2IP.S8.S32.SAT R107, R19, R14, RZ ;  /* 0x0000000e136b7239 */ /* 0x000fe200000014ff */
[-C--:B------:R-:W-:Y:S01]  /*5e60*/  IMAD R17, R83, R82.reuse, R17 ;  /* 0x0000005253117224 */ /* 0x080fe200078e0211 */
[----:B------:R-:W-:Y:S01]  /*5e70*/  PRMT R83, R89, 0x8880, RZ ;  /* 0x0000888059537816 */ /* 0x000fe200000000ff */
[C---:B------:R-:W-:Y:S01]  /*5e80*/  IMAD R23, R78.reuse, R23, RZ ;  /* 0x000000174e177224 */ /* 0x040fe200078e02ff */
[----:B------:R-:W-:Y:S01]  /*5e90*/  SHF.R.S32.HI R81, RZ, 0x18, R88 ;  /* 0x00000018ff517819 */ /* 0x000fe20000011458 */
[----:B------:R-:W-:Y:S01]  /*5ea0*/  IMAD R18, R85, R82, R18 ;  /* 0x0000005255127224 */ /* 0x000fe200078e0212 */
[----:B------:R-:W-:Y:S01]  /*5eb0*/  SHF.L.U32 R85, R89, 0x8, RZ ;  /* 0x0000000859557819 */ /* 0x000fe200000006ff */
[C---:B------:R-:W-:Y:S01]  /*5ec0*/  IMAD R20, R78.reuse, R24, RZ ;  /* 0x000000184e147224 */ /* 0x040fe200078e02ff */
[----:B------:R-:W-:Y:S01]  /*5ed0*/  I2IP.S8.S32.SAT R107, R13, R12, R107 ;  /* 0x0000000c0d6b7239 */ /* 0x000fe2000000146b */
[----:B------:R-:W-:Y:S01]  /*5ee0*/  IMAD R21, R78, R25, RZ ;  /* 0x000000194e157224 */ /* 0x000fe200078e02ff */
[----:B------:R-:W-:Y:S01]  /*5ef0*/  SHF.R.S32.HI R85, RZ, 0x18, R85 ;  /* 0x00000018ff557819 */ /* 0x000fe20000011455 */
[----:B------:R-:W-:Y:S01]  /*5f00*/  IMAD R23, R81, R82, R23 ;  /* 0x0000005251177224 */ /* 0x000fe200078e0217 */
[----:B------:R-:W-:Y:S01]  /*5f10*/  PRMT R81, R90, 0x8880, RZ ;  /* 0x000088805a517816 */ /* 0x000fe200000000ff */
[----:B------:R-:W-:Y:S01]  /*5f20*/  IMAD R22, R78, R26, RZ ;  /* 0x0000001a4e167224 */ /* 0x000fe200078e02ff */
[----:B------:R1:W-:Y:S01]  /*5f30*/  STS.128 [R153+UR49+0x4200], R104 ;  /* 0x0042006899007988 */ /* 0x0003e20008000c31 */
[----:B------:R-:W-:Y:S01]  /*5f40*/  IMAD R20, R83, R82, R20 ;  /* 0x0000005253147224 */ /* 0x000fe200078e0214 */
[----:B------:R-:W-:Y:S01]  /*5f50*/  I2IP.S8.S32.SAT R108, R23, R18, RZ ;  /* 0x00000012176c7239 */ /* 0x000fe200000014ff */
[----:B------:R-:W-:Y:S01]  /*5f60*/  IMAD R21, R84, R82, R21 ;  /* 0x0000005254157224 */ /* 0x000fe200078e0215 */
[----:B------:R-:W-:Y:S01]  /*5f70*/  SHF.R.S32.HI R86, RZ, 0x18, R89 ;  /* 0x00000018ff567819 */ /* 0x000fe20000011459 */
[----:B------:R-:W-:Y:S01]  /*5f80*/  IMAD.U32 R83, R90, 0x10000, RZ ;  /* 0x000100005a537824 */ /* 0x000fe200078e00ff */
[----:B------:R-:W-:Y:S01]  /*5f90*/  I2IP.S8.S32.SAT R108, R17, R16, R108 ;  /* 0x00000010116c7239 */ /* 0x000fe2000000146c */
[----:B------:R-:W-:Y:S01]  /*5fa0*/  IMAD R27, R78, R27, RZ ;  /* 0x0000001b4e1b7224 */ /* 0x000fe200078e02ff */
[----:B------:R-:W-:Y:S01]  /*5fb0*/  SHF.L.U32 R84, R91, 0x10, RZ ;  /* 0x000000105b547819 */ /* 0x000fe200000006ff */
[----:B------:R-:W-:Y:S01]  /*5fc0*/  IMAD R22, R85, R82, R22 ;  /* 0x0000005255167224 */ /* 0x000fe200078e0216 */
[----:B------:R-:W-:Y:S01]  /*5fd0*/  SHF.L.U32 R85, R90, 0x8, RZ ;  /* 0x000000085a557819 */ /* 0x000fe200000006ff */
[C---:B------:R-:W-:Y:S01]  /*5fe0*/  IMAD R24, R78.reuse, R28, RZ ;  /* 0x0000001c4e187224 */ /* 0x040fe200078e02ff */
[----:B------:R-:W-:Y:S01]  /*5ff0*/  SHF.R.S32.HI R83, RZ, 0x18, R83 ;  /* 0x00000018ff537819 */ /* 0x000fe20000011453 */
[----:B------:R-:W-:Y:S01]  /*6000*/  IMAD R25, R78, R29, RZ ;  /* 0x0000001d4e197224 */ /* 0x000fe200078e02ff */
[----:B------:R-:W-:Y:S01]  /*6010*/  SHF.R.S32.HI R84, RZ, 0x18, R84 ;  /* 0x00000018ff547819 */ /* 0x000fe20000011454 */
[----:B------:R-:W-:Y:S01]  /*6020*/  IMAD R27, R86, R82, R27 ;  /* 0x00000052561b7224 */ /* 0x000fe200078e021b */
[----:B------:R-:W-:Y:S01]  /*6030*/  SHF.R.S32.HI R85, RZ, 0x18, R85 ;  /* 0x00000018ff557819 */ /* 0x000fe20000011455 */
[C---:B------:R-:W-:Y:S01]  /*6040*/  IMAD R26, R78.reuse, R30, RZ ;  /* 0x0000001e4e1a7224 */ /* 0x040fe200078e02ff */
[----:B------:R-:W-:Y:S01]  /*6050*/  SHF.R.S32.HI R86, RZ, 0x18, R91 ;  /* 0x00000018ff567819 */ /* 0x000fe2000001145b */
[----:B------:R-:W-:Y:S01]  /*6060*/  IMAD R24, R81, R82, R24 ;  /* 0x0000005251187224 */ /* 0x000fe200078e0218 */
[----:B------:R-:W-:Y:S01]  /*6070*/  I2IP.S8.S32.SAT R109, R27, R22, RZ ;  /* 0x000000161b6d7239 */ /* 0x000fe200000014ff */
[----:B------:R-:W-:Y:S01]  /*6080*/  IMAD R25, R83, R82, R25 ;  /* 0x0000005253197224 */ /* 0x000fe200078e0219 */
[----:B------:R-:W-:Y:S01]  /*6090*/  SHF.R.S32.HI R81, RZ, 0x18, R90 ;  /* 0x00000018ff517819 */ /* 0x000fe2000001145a */
[C---:B------:R-:W-:Y:S01]  /*60a0*/  IMAD R31, R78.reuse, R31, RZ ;  /* 0x0000001f4e1f7224 */ /* 0x040fe200078e02ff */
[----:B------:R-:W-:Y:S01]  /*60b0*/  I2IP.S8.S32.SAT R109, R21, R20, R109 ;  /* 0x00000014156d7239 */ /* 0x000fe2000000146d */
[----:B------:R-:W-:Y:S01]  /*60c0*/  IMAD R26, R85, R82, R26 ;  /* 0x00000052551a7224 */ /* 0x000fe200078e021a */
[C---:B------:R-:W-:Y:S01]  /*60d0*/  PRMT R83, R91.reuse, 0x8880, RZ ;  /* 0x000088805b537816 */ /* 0x040fe200000000ff */
[C---:B------:R-:W-:Y:S01]  /*60e0*/  IMAD R28, R78.reuse, R32, RZ ;  /* 0x000000204e1c7224 */ /* 0x040fe200078e02ff */
[----:B------:R-:W-:Y:S01]  /*60f0*/  SHF.L.U32 R85, R91, 0x8, RZ ;  /* 0x000000085b557819 */ /* 0x000fe200000006ff */
[C---:B------:R-:W-:Y:S02]  /*6100*/  IMAD R29, R78.reuse, R33, RZ ;  /* 0x000000214e1d7224 */ /* 0x040fe400078e02ff */
[----:B------:R-:W-:Y:S01]  /*6110*/  IMAD R31, R81, R82, R31 ;  /* 0x00000052511f7224 */ /* 0x000fe200078e021f */
[----:B------:R-:W-:Y:S01]  /*6120*/  SHF.R.S32.HI R85, RZ, 0x18, R85 ;  /* 0x00000018ff557819 */ /* 0x000fe20000011455 */
[----:B------:R-:W-:Y:S01]  /*6130*/  IMAD R30, R78, R34, RZ ;  /* 0x000000224e1e7224 */ /* 0x000fe200078e02ff */
[----:B------:R-:W-:Y:S01]  /*6140*/  PRMT R81, R92, 0x8880, RZ ;  /* 0x000088805c517816 */ /* 0x000fe200000000ff */
[----:B------:R-:W-:Y:S01]  /*6150*/  IMAD R28, R83, R82, R28 ;  /* 0x00000052531c7224 */ /* 0x000fe200078e021c */
[----:B------:R-:W-:Y:S01]  /*6160*/  I2IP.S8.S32.SAT R110, R31, R26, RZ ;  /* 0x0000001a1f6e7239 */ /* 0x000fe200000014ff */
[----:B------:R-:W-:Y:S01]  /*6170*/  IMAD R29, R84, R82, R29 ;  /* 0x00000052541d7224 */ /* 0x000fe200078e021d */
[----:B------:R-:W-:Y:S01]  /*6180*/  SHF.L.U32 R83, R92, 0x10, RZ ;  /* 0x000000105c537819 */ /* 0x000fe200000006ff */
[----:B------:R-:W-:Y:S01]  /*6190*/  IMAD R35, R78, R35, RZ ;  /* 0x000000234e237224 */ /* 0x000fe200078e02ff */
[----:B------:R-:W-:Y:S01]  /*61a0*/  I2IP.S8.S32.SAT R110, R25, R24, R110 ;  /* 0x00000018196e7239 */ /* 0x000fe2000000146e */
[----:B------:R-:W-:Y:S01]  /*61b0*/  IMAD R30, R85, R82, R30 ;  /* 0x00000052551e7224 */ /* 0x000fe200078e021e */
[----:B------:R-:W-:Y:S01]  /*61c0*/  SHF.L.U32 R85, R92, 0x8, RZ ;  /* 0x000000085c557819 */ /* 0x000fe200000006ff */
[C---:B------:R-:W-:Y:S01]  /*61d0*/  IMAD R32, R78.reuse, R36, RZ ;  /* 0x000000244e207224 */ /* 0x040fe200078e02ff */
[----:B------:R-:W-:Y:S01]  /*61e0*/  SHF.R.S32.HI R83, RZ, 0x18, R83 ;  /* 0x00000018ff537819 */ /* 0x000fe20000011453 */
[----:B------:R-:W-:Y:S01]  /*61f0*/  IMAD R33, R78, R37, RZ ;  /* 0x000000254e217224 */ /* 0x000fe200078e02ff */
[----:B------:R-:W-:Y:S01]  /*6200*/  SHF.R.S32.HI R85, RZ, 0x18, R85 ;  /* 0x00000018ff557819 */ /* 0x000fe20000011455 */
[----:B------:R-:W-:Y:S01]  /*6210*/  IMAD R35, R86, R82, R35 ;  /* 0x0000005256237224 */ /* 0x000fe200078e0223 */
[----:B------:R-:W-:Y:S01]  /*6220*/  PRMT R84, R93, 0x8880, RZ ;  /* 0x000088805d547816 */ /* 0x000fe200000000ff */
[----:B------:R-:W-:Y:S01]  /*6230*/  IMAD R34, R78, R38, RZ ;  /* 0x000000264e227224 */ /* 0x000fe200078e02ff */
[----:B------:R-:W-:Y:S01]  /*6240*/  SHF.L.U32 R86, R96, 0x10, RZ ;  /* 0x0000001060567819 */ /* 0x000fe200000006ff */
[----:B------:R-:W-:Y:S01]  /*6250*/  IMAD R32, R81, R82, R32 ;  /* 0x0000005251207224 */ /* 0x000fe200078e0220 */
[----:B------:R-:W-:Y:S01]  /*6260*/  SHF.R.S32.HI R81, RZ, 0x18, R92 ;  /* 0x00000018ff517819 */ /* 0x000fe2000001145c */
[C---:B------:R-:W-:Y:S01]  /*6270*/  IMAD R39, R78.reuse, R39, RZ ;  /* 0x000000274e277224 */ /* 0x040fe200078e02ff */
[----:B------:R-:W-:Y:S01]  /*6280*/  I2IP.S8.S32.SAT R111, R35, R30, RZ ;  /* 0x0000001e236f7239 */ /* 0x000fe200000014ff */
[-C--:B------:R-:W-:Y:S02]  /*6290*/  IMAD R33, R83, R82.reuse, R33 ;  /* 0x0000005253217224 */ /* 0x080fe400078e0221 */
[----:B------:R-:W-:Y:S01]  /*62a0*/  IMAD R34, R85, R82, R34 ;  /* 0x0000005255227224 */ /* 0x000fe200078e0222 */
[----:B------:R-:W-:Y:S01]  /*62b0*/  I2IP.S8.S32.SAT R111, R29, R28, R111 ;  /* 0x0000001c1d6f7239 */ /* 0x000fe2000000146f */
[C---:B------:R-:W-:Y:S01]  /*62c0*/  IMAD.U32 R83, R93.reuse, 0x10000, RZ ;  /* 0x000100005d537824 */ /* 0x040fe200078e00ff */
[----:B------:R-:W-:Y:S01]  /*62d0*/  SHF.L.U32 R85, R93, 0x8, RZ ;  /* 0x000000085d557819 */ /* 0x000fe200000006ff */
[----:B------:R-:W-:Y:S01]  /*62e0*/  IMAD R39, R81, R82, R39 ;  /* 0x0000005251277224 */ /* 0x000fe200078e0227 */
[----:B------:R-:W-:Y:S01]  /*62f0*/  MOV R81, R84 ;  /* 0x0000005400517202 */ /* 0x000fe20000000f00 */
[C---:B------:R-:W-:Y:S01]  /*6300*/  IMAD R36, R78.reuse, R40, RZ ;  /* 0x000000284e247224 */ /* 0x040fe200078e02ff */
[----:B------:R-:W-:Y:S01]  /*6310*/  SHF.R.S32.HI R83, RZ, 0x18, R83 ;  /* 0x00000018ff537819 */ /* 0x000fe20000011453 */
[C---:B------:R-:W-:Y:S01]  /*6320*/  IMAD R37, R78.reuse, R41, RZ ;  /* 0x000000294e257224 */ /* 0x040fe200078e02ff */
[----:B------:R-:W-:Y:S01]  /*6330*/  SHF.R.S32.HI R85, RZ, 0x18, R85 ;  /* 0x00000018ff557819 */ /* 0x000fe20000011455 */
[C---:B------:R-:W-:Y:S01]  /*6340*/  IMAD R38, R78.reuse, R42, RZ ;  /* 0x0000002a4e267224 */ /* 0x040fe200078e02ff */
[----:B------:R1:W-:Y:S01]  /*6350*/  STS.128 [R172+0x4200], R108 ;  /* 0x0042006cac007388 */ /* 0x0003e20000000c00 */
[----:B------:R-:W-:Y:S01]  /*6360*/  IMAD R36, R81, R82, R36 ;  /* 0x0000005251247224 */ /* 0x000fe200078e0224 */
[----:B------:R-:W-:Y:S01]  /*6370*/  I2IP.S8.S32.SAT R112, R39, R34, RZ ;  /* 0x0000002227707239 */ /* 0x000fe200000014ff */
[-C--:B------:R-:W-:Y:S01]  /*6380*/  IMAD R37, R83, R82.reuse, R37 ;  /* 0x0000005253257224 */ /* 0x080fe200078e0225 */
[----:B------:R-:W-:Y:S01]  /*6390*/  SHF.R.S32.HI R84, RZ, 0x18, R93 ;  /* 0x00000018ff547819 */ /* 0x000fe2000001145d */
[----:B------:R-:W-:Y:S01]  /*63a0*/  IMAD R43, R78, R43, RZ ;  /* 0x0000002b4e2b7224 */ /* 0x000fe200078e02ff */
[C---:B------:R-:W-:Y:S01]  /*63b0*/  SHF.L.U32 R83, R94.reuse, 0x10, RZ ;  /* 0x000000105e537819 */ /* 0x040fe200000006ff */
[----:B------:R-:W-:Y:S01]  /*63c0*/  IMAD R38, R85, R82, R38 ;  /* 0x0000005255267224 */ /* 0x000fe200078e0226 */
[----:B------:R-:W-:Y:S01]  /*63d0*/  PRMT R81, R94, 0x8880, RZ ;  /* 0x000088805e517816 */ /* 0x000fe200000000ff */
[----:B------:R-:W-:Y:S01]  /*63e0*/  IMAD R40, R78, R44, RZ ;  /* 0x0000002c4e287224 */ /* 0x000fe200078e02ff */
[----:B------:R-:W-:Y:S01]  /*63f0*/  SHF.L.U32 R85, R94, 0x8, RZ ;  /* 0x000000085e557819 */ /* 0x000fe200000006ff */
[----:B------:R-:W-:Y:S01]  /*6400*/  IMAD R41, R78, R45, RZ ;  /* 0x0000002d4e297224 */ /* 0x000fe200078e02ff */
[----:B------:R-:W-:Y:S01]  /*6410*/  SHF.R.S32.HI R83, RZ, 0x18, R83 ;  /* 0x00000018ff537819 */ /* 0x000fe20000011453 */
[----:B------:R-:W-:Y:S01]  /*6420*/  IMAD R43, R84, R82, R43 ;  /* 0x00000052542b7224 */ /* 0x000fe200078e022b */
[----:B------:R-:W-:Y:S01]  /*6430*/  SHF.R.S32.HI R85, RZ, 0x18, R85 ;  /* 0x00000018ff557819 */ /* 0x000fe20000011455 */
[C---:B------:R-:W-:Y:S01]  /*6440*/  IMAD R42, R78.reuse, R46, RZ ;  /* 0x0000002e4e2a7224 */ /* 0x040fe200078e02ff */
[----:B------:R-:W-:Y:S01]  /*6450*/  I2IP.S8.S32.SAT R112, R33, R32, R112 ;  /* 0x0000002021707239 */ /* 0x000fe20000001470 */
[----:B------:R-:W-:Y:S01]  /*6460*/  IMAD R40, R81, R82, R40 ;  /* 0x0000005251287224 */ /* 0x000fe200078e0228 */
[----:B------:R-:W-:Y:S01]  /*6470*/  SHF.R.S32.HI R84, RZ, 0x18, R94 ;  /* 0x00000018ff547819 */ /* 0x000fe2000001145e */
[----:B------:R-:W-:Y:S01]  /*6480*/  IMAD R47, R78, R47, RZ ;  /* 0x0000002f4e2f7224 */ /* 0x000fe200078e02ff */
[----:B------:R-:W-:Y:S01]  /*6490*/  I2IP.S8.S32.SAT R113, R43, R38, RZ ;  /* 0x000000262b717239 */ /* 0x000fe200000014ff */
[-C--:B------:R-:W-:Y:S01]  /*64a0*/  IMAD R41, R83, R82.reuse, R41 ;  /* 0x0000005253297224 */ /* 0x080fe200078e0229 */
[----:B------:R-:W-:Y:S01]  /*64b0*/  PRMT R81, R95, 0x8880, RZ ;  /* 0x000088805f517816 */ /* 0x000fe200000000ff */
[-C--:B------:R-:W-:Y:S01]  /*64c0*/  IMAD R42, R85, R82.reuse, R42 ;  /* 0x00000052552a7224 */ /* 0x080fe200078e022a */
[----:B------:R-:W-:Y:S01]  /*64d0*/  SHF.L.U32 R83, R95, 0x10, RZ ;  /* 0x000000105f537819 */ /* 0x000fe200000006ff */
[----:B------:R-:W-:Y:S01]  /*64e0*/  IMAD R47, R84, R82, R47 ;  /* 0x00000052542f7224 */ /* 0x000fe200078e022f */
[----:B------:R-:W-:Y:S01]  /*64f0*/  I2IP.S8.S32.SAT R113, R37, R36, R113 ;  /* 0x0000002425717239 */ /* 0x000fe20000001471 */
[C---:B------:R-:W-:Y:S01]  /*6500*/  IMAD R44, R78.reuse, R48, RZ ;  /* 0x000000304e2c7224 */ /* 0x040fe200078e02ff */
[----:B------:R-:W-:Y:S01]  /*6510*/  SHF.R.S32.HI R83, RZ, 0x18, R83 ;  /* 0x00000018ff537819 */ /* 0x000fe20000011453 */
[----:B------:R-:W-:Y:S01]  /*6520*/  IMAD.SHL.U32 R84, R95, 0x100, RZ ;  /* 0x000001005f547824 */ /* 0x000fe200078e00ff */
[----:B------:R-:W-:Y:S01]  /*6530*/  I2IP.S8.S32.SAT R114, R47, R42, RZ ;  /* 0x0000002a2f727239 */ /* 0x000fe200000014ff */
[----:B------:R-:W-:Y:S01]  /*6540*/  IMAD R45, R78, R49, RZ ;  /* 0x000000314e2d7224 */ /* 0x000fe200078e02ff */
[----:B------:R-:W-:Y:S01]  /*6550*/  PRMT R85, R96, 0x8880, RZ ;  /* 0x0000888060557816 */ /* 0x000fe200000000ff */
[----:B------:R-:W-:Y:S01]  /*6560*/  IMAD R44, R81, R82, R44 ;  /* 0x00000052512c7224 */ /* 0x000fe200078e022c */
[----:B------:R-:W-:Y:S01]  /*6570*/  SHF.R.S32.HI R81, RZ, 0x18, R84 ;  /* 0x00000018ff517819 */ /* 0x000fe20000011454 */
[C---:B------:R-:W-:Y:S01]  /*6580*/  IMAD R46, R78.reuse, R50, RZ ;  /* 0x000000324e2e7224 */ /* 0x040fe200078e02ff */
[----:B------:R-:W-:Y:S01]  /*6590*/  I2IP.S8.S32.SAT R114, R41, R40, R114 ;  /* 0x0000002829727239 */ /* 0x000fe20000001472 */
[----:B------:R-:W-:Y:S01]  /*65a0*/  IMAD R45, R83, R82, R45 ;  /* 0x00000052532d7224 */ /* 0x000fe200078e022d */
[----:B------:R-:W-:Y:S01]  /*65b0*/  SHF.R.S32.HI R83, RZ, 0x18, R95 ;  /* 0x00000018ff537819 */ /* 0x000fe2000001145f */
[----:B------:R-:W-:Y:S01]  /*65c0*/  IMAD R51, R78, R51, RZ ;  /* 0x000000334e337224 */ /* 0x000fe200078e02ff */
[----:B------:R-:W-:Y:S01]  /*65d0*/  SHF.L.U32 R84, R96, 0x8, RZ ;  /* 0x0000000860547819 */ /* 0x000fe200000006ff */
[C---:B------:R-:W-:Y:S02]  /*65e0*/  IMAD R48, R78.reuse, R52, RZ ;  /* 0x000000344e307224 */ /* 0x040fe400078e02ff */
[-C--:B------:R-:W-:Y:S01]  /*65f0*/  IMAD R46, R81, R82.reuse, R46 ;  /* 0x00000052512e7224 */ /* 0x080fe200078e022e */
[----:B------:R-:W-:Y:S01]  /*6600*/  SHF.R.S32.HI R81, RZ, 0x18, R86 ;  /* 0x00000018ff517819 */ /* 0x000fe20000011456 */
[C---:B------:R-:W-:Y:S01]  /*6610*/  IMAD R49, R78.reuse, R53, RZ ;  /* 0x000000354e317224 */ /* 0x040fe200078e02ff */
[----:B------:R-:W-:Y:S01]  /*6620*/  SHF.R.S32.HI R86, RZ, 0x18, R99 ;  /* 0x00000018ff567819 */ /* 0x000fe20000011463 */
[----:B------:R-:W-:Y:S01]  /*6630*/  IMAD R51, R83, R82, R51 ;  /* 0x0000005253337224 */ /* 0x000fe200078e0233 */
[----:B------:R-:W-:Y:S01]  /*6640*/  SHF.R.S32.HI R83, RZ, 0x18, R84 ;  /* 0x00000018ff537819 */ /* 0x000fe20000011454 */
[C---:B------:R-:W-:Y:S01]  /*6650*/  IMAD R50, R78.reuse, R54, RZ ;  /* 0x000000364e327224 */ /* 0x040fe200078e02ff */
[----:B------:R-:W-:Y:S01]  /*6660*/  SHF.R.S32.HI R84, RZ, 0x18, R96 ;  /* 0x00000018ff547819 */ /* 0x000fe20000011460 */
[----:B------:R-:W-:Y:S01]  /*6670*/  IMAD R48, R85, R82, R48 ;  /* 0x0000005255307224 */ /* 0x000fe200078e0230 */
[----:B------:R-:W-:Y:S01]  /*6680*/  I2IP.S8.S32.SAT R115, R51, R46, RZ ;  /* 0x0000002e33737239 */ /* 0x000fe200000014ff */
[C---:B------:R-:W-:Y:S01]  /*6690*/  IMAD R55, R78.reuse, R55, RZ ;  /* 0x000000374e377224 */ /* 0x040fe200078e02ff */
[----:B------:R-:W-:Y:S01]  /*66a0*/  SHF.L.U32 R85, R97, 0x10, RZ ;  /* 0x0000001061557819 */ /* 0x000fe200000006ff */
[----:B------:R-:W-:Y:S01]  /*66b0*/  IMAD R49, R81, R82, R49 ;  /* 0x0000005251317224 */ /* 0x000fe200078e0231 */
[----:B------:R-:W-:Y:S01]  /*66c0*/  PRMT R81, R97, 0x8880, RZ ;  /* 0x0000888061517816 */ /* 0x000fe200000000ff */
[----:B------:R-:W-:Y:S01]  /*66d0*/  IMAD R52, R78, R56, RZ ;  /* 0x000000384e347224 */ /* 0x000fe200078e02ff */
[----:B------:R-:W-:Y:S01]  /*66e0*/  I2IP.S8.S32.SAT R115, R45, R44, R115 ;  /* 0x0000002c2d737239 */ /* 0x000fe20000001473 */
[-C--:B------:R-:W-:Y:S01]  /*66f0*/  IMAD R50, R83, R82.reuse, R50 ;  /* 0x0000005253327224 */ /* 0x080fe200078e0232 */
[----:B------:R-:W-:Y:S01]  /*6700*/  SHF.R.S32.HI R83, RZ, 0x18, R85 ;  /* 0x00000018ff537819 */ /* 0x000fe20000011455 */
[-C--:B------:R-:W-:Y:S01]  /*6710*/  IMAD R55, R84, R82.reuse, R55 ;  /* 0x0000005254377224 */ /* 0x080fe200078e0237 */
[----:B------:R-:W-:Y:S01]  /*6720*/  PRMT R85, R98, 0x8880, RZ ;  /* 0x0000888062557816 */ /* 0x000fe200000000ff */
[----:B------:R-:W-:Y:S01]  /*6730*/  IMAD R52, R81, R82, R52 ;  /* 0x0000005251347224 */ /* 0x000fe200078e0234 */
[----:B------:R-:W-:Y:S01]  /*6740*/  SHF.L.U32 R81, R97, 0x8, RZ ;  /* 0x0000000861517819 */ /* 0x000fe200000006ff */
[C---:B------:R-:W-:Y:S01]  /*6750*/  IMAD R53, R78.reuse, R57, RZ ;  /* 0x000000394e357224 */ /* 0x040fe200078e02ff */
[----:B------:R1:W-:Y:S01]  /*6760*/  STS.128 [R171+0x4200], R112 ;  /* 0x00420070ab007388 */ /* 0x0003e20000000c00 */
[----:B------:R-:W-:Y:S01]  /*6770*/  IMAD R54, R78, R58, RZ ;  /* 0x0000003a4e367224 */ /* 0x000fe200078e02ff */
[----:B------:R-:W-:Y:S01]  /*6780*/  SHF.R.S32.HI R81, RZ, 0x18, R81 ;  /* 0x00000018ff517819 */ /* 0x000fe20000011451 */
[----:B------:R-:W-:Y:S01]  /*6790*/  IMAD R53, R83, R82, R53 ;  /* 0x0000005253357224 */ /* 0x000fe200078e0235 */
[----:B------:R-:W-:Y:S01]  /*67a0*/  SHF.L.U32 R84, R98, 0x10, RZ ;  /* 0x0000001062547819 */ /* 0x000fe200000006ff */
[C---:B------:R-:W-:Y:S01]  /*67b0*/  IMAD R59, R78.reuse, R59, RZ ;  /* 0x0000003b4e3b7224 */ /* 0x040fe200078e02ff */
[----:B------:R-:W-:Y:S01]  /*67c0*/  SHF.R.S32.HI R83, RZ, 0x18, R97 ;  /* 0x00000018ff537819 */ /* 0x000fe20000011461 */
[C---:B------:R-:W-:Y:S01]  /*67d0*/  IMAD R56, R78.reuse, R60, RZ ;  /* 0x0000003c4e387224 */ /* 0x040fe200078e02ff */
[----:B------:R-:W-:Y:S01]  /*67e0*/  I2IP.S8.S32.SAT R120, R55, R50, RZ ;  /* 0x0000003237787239 */ /* 0x000fe200000014ff */
[----:B------:R-:W-:Y:S01]  /*67f0*/  IMAD R54, R81, R82, R54 ;  /* 0x0000005251367224 */ /* 0x000fe200078e0236 */
[----:B------:R-:W-:Y:S01]  /*6800*/  SHF.R.S32.HI R84, RZ, 0x18, R84 ;  /* 0x00000018ff547819 */ /* 0x000fe20000011454 */
[----:B------:R-:W-:Y:S01]  /*6810*/  IMAD R57, R78, R61, RZ ;  /* 0x0000003d4e397224 */ /* 0x000fe200078e02ff */
[----:B------:R-:W-:Y:S01]  /*6820*/  I2IP.S8.S32.SAT R120, R49, R48, R120 ;  /* 0x0000003031787239 */ /* 0x000fe20000001478 */
[-C--:B------:R-:W-:Y:S01]  /*6830*/  IMAD R59, R83, R82.reuse, R59 ;  /* 0x00000052533b7224 */ /* 0x080fe200078e023b */
[----:B------:R-:W-:Y:S01]  /*6840*/  PRMT R83, R99, 0x8880, RZ ;  /* 0x0000888063537816 */ /* 0x000fe200000000ff */
[-C--:B------:R-:W-:Y:S01]  /*6850*/  IMAD R56, R85, R82.reuse, R56 ;  /* 0x0000005255387224 */ /* 0x080fe200078e0238 */
[----:B------:R-:W-:Y:S01]  /*6860*/  SHF.R.S32.HI R81, RZ, 0x18, R98 ;  /* 0x00000018ff517819 */ /* 0x000fe20000011462 */
[----:B------:R-:W-:Y:S01]  /*6870*/  IMAD R57, R84, R82, R57 ;  /* 0x0000005254397224 */ /* 0x000fe200078e0239 */
[----:B------:R-:W-:Y:S01]  /*6880*/  I2IP.S8.S32.SAT R121, R59, R54, RZ ;  /* 0x000000363b797239 */ /* 0x000fe200000014ff */
[C---:B------:R-:W-:Y:S01]  /*6890*/  IMAD R58, R78.reuse, R62, RZ ;  /* 0x0000003e4e3a7224 */ /* 0x040fe200078e02ff */
[C---:B------:R-:W-:Y:S01]  /*68a0*/  SHF.L.U32 R85, R99.reuse, 0x8, RZ ;  /* 0x0000000863557819 */ /* 0x040fe200000006ff */
[----:B------:R-:W-:Y:S01]  /*68b0*/  IMAD.U32 R84, R99, 0x10000, RZ ;  /* 0x0001000063547824 */ /* 0x000fe200078e00ff */
[----:B------:R-:W-:Y:S01]  /*68c0*/  I2IP.S8.S32.SAT R121, R53, R52, R121 ;  /* 0x0000003435797239 */ /* 0x000fe20000001479 */
[C---:B------:R-:W-:Y:S01]  /*68d0*/  IMAD R63, R78.reuse, R63, RZ ;  /* 0x0000003f4e3f7224 */ /* 0x040fe200078e02ff */
[----:B------:R-:W-:Y:S01]  /*68e0*/  SHF.R.S32.HI R85, RZ, 0x18, R85 ;  /* 0x00000018ff557819 */ /* 0x000fe20000011455 */
[C---:B------:R-:W-:Y:S01]  /*68f0*/  IMAD R60, R78.reuse, R64, RZ ;  /* 0x000000404e3c7224 */ /* 0x040fe200078e02ff */
[----:B------:R-:W-:Y:S01]  /*6900*/  SHF.R.S32.HI R84, RZ, 0x18, R84 ;  /* 0x00000018ff547819 */ /* 0x000fe20000011454 */
[-C--:B------:R-:W-:Y:S02]  /*6910*/  IMAD R58, R87, R82.reuse, R58 ;  /* 0x00000052573a7224 */ /* 0x080fe400078e023a */
[C---:B------:R-:W-:Y:S02]  /*6920*/  IMAD R61, R78.reuse, R65, RZ ;  /* 0x000000414e3d7224 */ /* 0x040fe400078e02ff */
[-C--:B------:R-:W-:Y:S02]  /*6930*/  IMAD R63, R81, R82.reuse, R63 ;  /* 0x00000052513f7224 */ /* 0x080fe400078e023f */
[----:B------:R-:W-:Y:S02]  /*6940*/  IMAD R60, R83, R82, R60 ;  /* 0x00000052533c7224 */ /* 0x000fe400078e023c */
[----:B------:R-:W-:Y:S01]  /*6950*/  IMAD R62, R78, R66, RZ ;  /* 0x000000424e3e7224 */ /* 0x000fe200078e02ff */
[----:B------:R-:W-:Y:S01]  /*6960*/  I2IP.S8.S32.SAT R122, R63, R58, RZ ;  /* 0x0000003a3f7a7239 */ /* 0x000fe200000014ff */
[----:B------:R-:W-:Y:S02]  /*6970*/  IMAD R61, R84, R82, R61 ;  /* 0x00000052543d7224 */ /* 0x000fe400078e023d */
[----:B------:R-:W-:Y:S01]  /*6980*/  IMAD R67, R78, R67, RZ ;  /* 0x000000434e437224 */ /* 0x000fe200078e02ff */
[----:B------:R-:W-:Y:S01]  /*6990*/  I2IP.S8.S32.SAT R122, R57, R56, R122 ;  /* 0x00000038397a7239 */ /* 0x000fe2000000147a */
[-C--:B------:R-:W-:Y:S02]  /*69a0*/  IMAD R62, R85, R82.reuse, R62 ;  /* 0x00000052553e7224 */ /* 0x080fe400078e023e */
[----:B------:R-:W-:Y:S05]  /*69b0*/  IMAD R67, R86, R82, R67 ;  /* 0x0000005256437224 */ /* 0x000fea00078e0243 */
[----:B------:R-:W-:Y:S04]  /*69c0*/  I2IP.S8.S32.SAT R123, R67, R62, RZ ;  /* 0x0000003e437b7239 */ /* 0x000fe800000014ff */
[----:B------:R-:W-:Y:S05]  /*69d0*/  I2IP.S8.S32.SAT R123, R61, R60, R123 ;  /* 0x0000003c3d7b7239 */ /* 0x000fea000000147b */
[----:B------:R1:W-:Y:S01]  /*69e0*/  STS.128 [R170+0x4200], R120 ;  /* 0x00420078aa007388 */ /* 0x0003e20000000c00 */
[----:B------:R-:W-:Y:S01]  /*69f0*/  @!PT LDS RZ, [RZ] ;  /* 0x00000000fffff984 */ /* 0x000fe20000000800 */
[----:B------:R-:W-:Y:S01]  /*6a00*/  @!PT LDS RZ, [RZ] ;  /* 0x00000000fffff984 */ /* 0x000fe20000000800 */
[----:B------:R-:W-:Y:S01]  /*6a10*/  @!PT LDS RZ, [RZ] ;  /* 0x00000000fffff984 */ /* 0x000fe20000000800 */
[----:B------:R-:W-:Y:S01]  /*6a20*/  @!PT LDS RZ, [RZ] ;  /* 0x00000000fffff984 */ /* 0x000fe20000000800 */
[----:B------:R2:W-:Y:S07]  /*6a30*/  MEMBAR.ALL.CTA ;  /* 0x0000000000007992 */ /* 0x0005ee0000008000 */
[----:B--2---:R-:W2:Y:S02]  /*6a40*/  FENCE.VIEW.ASYNC.S ;  /* 0x00000000000073c6 */ /* 0x004ea40000000000 */
[----:B--2---:R-:W-:Y:S06]  /*6a50*/  BAR.SYNC.DEFER_BLOCKING 0x1, 0x80 ;  /* 0x0042000000007b1d */ /* 0x004fec0000010000 */
[----:B------:R-:W-:Y:S05]  /*6a60*/  @P0 BRA `(.L_x_96) ;  /* 0x0000000000280947 */ /* 0x000fea0003800000 */
[----:B------:R-:W-:Y:S02]  /*6a70*/  UIADD3 UR4, UPT, UPT, UR49, 0x4200, URZ ;  /* 0x0000420031047890 */ /* 0x000fe4000fffe0ff */
[----:B------:R-:W-:Y:S01]  /*6a80*/  UIADD3 UR6, UP0, UPT, UR52, 0x680, URZ ;  /* 0x0000068034067890 */ /* 0x000fe2000ff1e0ff */
[----:B------:R-:W-:Y:S03]  /*6a90*/  UMOV UR43, UR36 ;  /* 0x00000024002b7c82 */ /* 0x000fe60008000000 */
[----:B------:R-:W-:Y:S01]  /*6aa0*/  MOV R166, UR4 ;  /* 0x0000000400a67c02 */ /* 0x000fe20008000f00 */
[----:B------:R-:W-:Y:S03]  /*6ab0*/  UIADD3.X UR7, UPT, UPT, URZ, UR53, URZ, UP0, !UPT ;  /* 0x00000035ff077290 */ /* 0x000fe600087fe4ff */
[----:B------:R-:W-:Y:S11]  /*6ac0*/  R2UR UR40, R166 ;  /* 0x00000000a62872ca */ /* 0x000ff600000e0000 */
[----:B------:R-:W-:Y:S02]  /*6ad0*/  @!UPT UIADD3 URZ, UPT, UPT, URZ, URZ, URZ ;  /* 0x000000fffffff290 */ /* 0x000fe4000fffe0ff */
[----:B------:R2:W-:Y:S01]  /*6ae0*/  UTMASTG.3D [UR40], [UR6] ;  /* 0x00000028060073b5 */ /* 0x0005e20008010000 */
[----:B------:R0:W-:Y:S01]  /*6af0*/  UTMACMDFLUSH ;  /* 0x00000000000079b7 */ /* 0x0001e20000000000 */
[----:B--2---:R-:W-:Y:S04]  /*6b00*/  DEPBAR.LE SB0, 0x1 ;  /* 0x000080400000791a */ /* 0x004fe80000000000 */
.L_x_96:
[----:B------:R-:W-:Y:S05]  /*6b10*/  BSYNC.RECONVERGENT B0 ;  /* 0x0000000000007941 */ /* 0x000fea0003800200 */
.L_x_95:
[----:B------:R-:W-:Y:S06]  /*6b20*/  BAR.SYNC.DEFER_BLOCKING 0x1, 0x80 ;  /* 0x0042000000007b1d */ /* 0x000fec0000010000 */
[----:B------:R-:W2:Y:S01]  /*6b30*/  @P6 SYNCS.PHASECHK.TRANS64.TRYWAIT P0, [R125+URZ+0x50], R126 ;  /* 0x0000507e7d0065a7 */ /* 0x000ea200080011ff */
[----:B------:R-:W-:Y:S01]  /*6b40*/  BSSY B1, `(.L_x_97) ;  /* 0x0000023000017945 */ /* 0x000fe20003800000 */
[----:B--2---:R-:W-:Y:S03]  /*6b50*/  @P6 SEL R117, RZ, 0x1, !P0 ;  /* 0x00000001ff756807 */ /* 0x004fe60004000000 */
[----:B------:R-:W-:Y:S05]  /*6b60*/  @!P6 BRA `(.L_x_98) ;  /* 0x000000000080e947 */ /* 0x000fea0003800000 */
[----:B------:R-:W-:Y:S01]  /*6b70*/  ISETP.NE.AND P1, PT, R118, RZ, PT ;  /* 0x000000ff7600720c */ /* 0x000fe20003f25270 */
[----:B------:R-:W-:Y:S01]  /*6b80*/  BSSY B0, `(.L_x_99) ;  /* 0x000000a000007945 */ /* 0x000fe20003800000 */
[----:B------:R-:W-:Y:S11]  /*6b90*/  ISETP.NE.AND P0, PT, R117, RZ, PT ;  /* 0x000000ff7500720c */ /* 0x000ff60003f05270 */
[----:B------:R-:W-:Y:S04]  /*6ba0*/  @P1 IMAD R119, R160, 0x2000, R119 ;  /* 0x00002000a0771824 */ /* 0x000fe800078e0277 */
[--C-:B------:R-:W-:Y:S01]  /*6bb0*/  @P1 IMAD.IADD R124, R124, 0x1, R119.reuse ;  /* 0x000000017c7c1824 */ /* 0x100fe200078e0277 */
[----:B------:R-:W-:Y:S01]  /*6bc0*/  @P1 IADD3 R3, PT, PT, R165, R119, RZ ;  /* 0x00000077a5031210 */ /* 0x000fe20007ffe0ff */
[----:B------:R-:W-:Y:S01]  /*6bd0*/  @P1 IMAD.IADD R2, R164, 0x1, R119 ;  /* 0x00000001a4021824 */ /* 0x000fe200078e0277 */
[----:B------:R-:W-:Y:S06]  /*6be0*/  @P0 BRA `(.L_x_100) ;  /* 0x00000000000c0947 */ /* 0x000fec0003800000 */
[----:B------:R-:W-:Y:S04]  /*6bf0*/  SHF.L.U32 R0, R159, 0x1f, RZ ;  /* 0x0000001f9f007819 */ /* 0x000fe800000006ff */
[----:B------:R-:W2:Y:S02]  /*6c00*/  SYNCS.PHASECHK.TRANS64.TRYWAIT P0, [R125+URZ+0x50], R0 ;  /* 0x000050007d0075a7 */ /* 0x000ea400080011ff */
[----:B--2---:R-:W-:Y:S05]  /*6c10*/  @!P0 BRA `(.L_x_101) ;  /* 0x00000020000c8947 */ /* 0x004fea0003800000 */
.L_x_100:
[----:B------:R-:W-:Y:S05]  /*6c20*/  BSYNC B0 ;  /* 0x0000000000007941 */ /* 0x000fea0003800000 */
.L_x_99:
[----:B------:R-:W-:Y:S01]  /*6c30*/  ISETP.NE.AND P0, PT, R118, RZ, PT ;  /* 0x000000ff7600720c */ /* 0x000fe20003f05270 */
[----:B--2---:R-:W-:Y:S02]  /*6c40*/  VIADD R125, R125, 0x60 ;  /* 0x000000607d7d7836 */ /* 0x004fe40000000000 */
[----:B------:R-:W-:Y:S02]  /*6c50*/  IMAD.U32 R0, RZ, RZ, UR37 ;  /* 0x00000025ff007e24 */ /* 0x000fe4000f8e00ff */
[----:B------:R-:W-:Y:S03]  /*6c60*/  VIADD R160, R160, 0x1 ;  /* 0x00000001a0a07836 */ /* 0x000fe60000000000 */
[----:B------:R-:W-:Y:S05]  /*6c70*/  PRMT R0, R0, 0x654, R125 ;  /* 0x0000065400007816 */ /* 0x000fea000000007d */
[----:B------:R2:W3:Y:S04]  /*6c80*/  @P0 LDS.128 R100, [R119+0x200] ;  /* 0x0002000077640984 */ /* 0x0004e80000000c00 */
[----:B------:R2:W4:Y:S04]  /*6c90*/  @P0 LDS.128 R88, [R3+0x200] ;  /* 0x0002000003580984 */ /* 0x0005280000000c00 */
        /* <DEDUP_REMOVED lines=12> */
[----:B--234-:R-:W-:Y:S02]  /*6d60*/  LOP3.LUT R159, R159, R0, RZ, 0x3c, !PT ;  /* 0x000000009f9f7212 */ /* 0x01cfe400078e3cff */
.L_x_98:
[----:B------:R-:W-:Y:S05]  /*6d70*/  BSYNC B1 ;  /* 0x0000000000017941 */ /* 0x000fea0003800000 */
.L_x_97:
[----:B------:R-:W-:Y:S05]  /*6d80*/  VIADD R3, R80, 0x40 ;  /* 0x0000004050037836 */ /* 0x000fea0000000000 */
[----:B------:R-:W-:Y:S04]  /*6d90*/  SHF.R.U32.HI R3, RZ, 0x15, R3 ;  /* 0x00000015ff037819 */ /* 0x000fe80000011603 */
[----:B------:R-:W-:Y:S11]  /*6da0*/  LOP3.LUT P0, RZ, R3, 0x3, R154, 0x48, !PT ;  /* 0x0000000303ff7812 */ /* 0x000ff6000780489a */
[----:B------:R-:W-:Y:S02]  /*6db0*/  @!UPT UIADD3 URZ, UPT, UPT, URZ, URZ, URZ ;  /* 0x000000fffffff290 */ /* 0x000fe4000fffe0ff */
[----:B------:R-:W-:Y:S05]  /*6dc0*/  @!P0 BRA `(.L_x_102) ;  /* 0x0000000000408947 */ /* 0x000fea0003800000 */
[----:B------:R-:W2:Y:S01]  /*6dd0*/  LDCU.64 UR8, c[0x4][0x70] ;  /* 0x01000e00ff0877ac */ /* 0x000ea20008000a00 */
[----:B------:R-:W-:Y:S01]  /*6de0*/  MOV R3, 0x0 ;  /* 0x0000000000037802 */ /* 0x000fe20000000f00 */
[----:B------:R-:W-:Y:S02]  /*6df0*/  HFMA2 R12, -RZ, RZ, 0, 5.9604644775390625e-08 ;  /* 0x00000001ff0c7431 */ /* 0x000fe400000001ff */
[----:B------:R-:W-:Y:S02]  /*6e00*/  IMAD.MOV.U32 R8, RZ, RZ, 0x192 ;  /* 0x00000192ff087424 */ /* 0x000fe400078e00ff */
[----:B------:R-:W-:Y:S01]  /*6e10*/  IMAD.MOV.U32 R13, RZ, RZ, RZ ;  /* 0x000000ffff0d7224 */ /* 0x000fe200078e00ff */
[----:B------:R-:W3:Y:S01]  /*6e20*/  LDCU.64 UR6, c[0x4][0x78] ;  /* 0x01000f00ff0677ac */ /* 0x000ee20008000a00 */
[----:B------:R-:W4:Y:S01]  /*6e30*/  LDC.64 R2, c[0x4][R3] ;  /* 0x0100000003027b82 */ /* 0x000f220000000a00 */
[----:B------:R-:W5:Y:S01]  /*6e40*/  LDCU.64 UR4, c[0x4][0x10] ;  /* 0x01000200ff0477ac */ /* 0x000f620008000a00 */
[----:B--2---:R-:W-:Y:S01]  /*6e50*/  MOV R5, UR9 ;  /* 0x0000000900057c02 */ /* 0x004fe20008000f00 */
[----:B------:R-:W-:Y:S01]  /*6e60*/  IMAD.U32 R4, RZ, RZ, UR8 ;  /* 0x00000008ff047e24 */ /* 0x000fe2000f8e00ff */
[----:B---3--:R-:W-:Y:S01]  /*6e70*/  MOV R7, UR7 ;  /* 0x0000000700077c02 */ /* 0x008fe20008000f00 */
[----:B------:R-:W-:Y:S01]  /*6e80*/  IMAD.U32 R6, RZ, RZ, UR6 ;  /* 0x00000006ff067e24 */ /* 0x000fe2000f8e00ff */
[----:B-----5:R-:W-:Y:S01]  /*6e90*/  MOV R11, UR5 ;  /* 0x00000005000b7c02 */ /* 0x020fe20008000f00 */
[----:B------:R-:W-:Y:S02]  /*6ea0*/  IMAD.U32 R10, RZ, RZ, UR4 ;  /* 0x00000004ff0a7e24 */ /* 0x000fe4000f8e00ff */
[----:B------:R-:W-:Y:S07]  /*6eb0*/  LEPC R20, `(.L_x_102) ;  /* 0x000000001014794e */ /* 0x000fee0000000000 */
[----:B-1--4-:R-:W-:Y:S05]  /*6ec0*/  CALL.ABS.NOINC R2 ;  /* 0x0000000002007343 */ /* 0x012fea0003c00000 */
.L_x_102:
[----:B------:R-:W-:Y:S01]  /*6ed0*/  ISETP.NE.AND P0, PT, R167, RZ, PT ;  /* 0x000000ffa700720c */ /* 0x000fe20003f05270 */
[----:B------:R-:W-:Y:S05]  /*6ee0*/  WARPSYNC.ALL ;  /* 0x0000000000007948 */ /* 0x000fea0003800000 */
[----:B------:R-:W-:Y:S01]  /*6ef0*/  IMAD.U32 R140, R102, 0x10000, RZ ;  /* 0x00010000668c7824 */ /* 0x000fe200078e00ff */
[----:B------:R-:W-:Y:S01]  /*6f00*/  R2UR UR4, R80 ;  /* 0x00000000500472ca */ /* 0x000fe200000e0000 */
[----:B------:R-:W-:Y:S01]  /*6f10*/  IMAD.U32 R134, R88, 0x10000, RZ ;  /* 0x0001000058867824 */ /* 0x000fe200078e00ff */
[C---:B------:R-:W-:Y:S01]  /*6f20*/  SHF.L.U32 R0, R100.reuse, 0x10, RZ ;  /* 0x0000001064007819 */ /* 0x040fe200000006ff */
[----:B-1----:R-:W-:Y:S01]  /*6f30*/  IMAD.U32 R119, R93, 0x10000, RZ ;  /* 0x000100005d777824 */ /* 0x002fe200078e00ff */
[----:B------:R-:W-:Y:S01]  /*6f40*/  PRMT R3, R100, 0x8880, RZ ;  /* 0x0000888064037816 */ /* 0x000fe200000000ff */
[----:B------:R-:W-:Y:S01]  /*6f50*/  IMAD.U32 R104, R98, 0x10000, RZ ;  /* 0x0001000062687824 */ /* 0x000fe200078e00ff */
[----:B------:R-:W-:Y:S01]  /*6f60*/  SHF.L.U32 R81, R100, 0x8, RZ ;  /* 0x0000000864517819 */ /* 0x000fe200000006ff */
[----:B------:R-:W-:Y:S01]  /*6f70*/  IMAD.SHL.U32 R127, R90, 0x100, RZ ;  /* 0x000001005a7f7824 */ /* 0x000fe200078e00ff */
[----:B------:R-:W-:Y:S01]  /*6f80*/  SHF.R.S32.HI R0, RZ, 0x18, R0 ;  /* 0x00000018ff007819 */ /* 0x000fe20000011400 */
[----:B------:R-:W-:Y:S01]  /*6f90*/  IMAD.SHL.U32 R112, R95, 0x100, RZ ;  /* 0x000001005f707824 */ /* 0x000fe200078e00ff */
[----:B------:R-:W-:Y:S01]  /*6fa0*/  SHF.R.S32.HI R81, RZ, 0x18, R81 ;  /* 0x00000018ff517819 */ /* 0x000fe20000011451 */
[----:B------:R-:W-:Y:S01]  /*6fb0*/  BSSY.RECONVERGENT B0, `(.L_x_103) ;  /* 0x0000121000007945 */ /* 0x000fe20003800200 */
[----:B------:R-:W-:Y:S01]  /*6fc0*/  SHF.R.S32.HI R2, RZ, 0x18, R100 ;  /* 0x00000018ff027819 */ /* 0x000fe20000011464 */
[----:B------:R-:W1:Y:S01]  /*6fd0*/  LDTM.x64 R4, tmem[UR4+0x40] ;  /* 0x00004004000479ee */ /* 0x000e620008340000 */
[----:B------:R-:W-:Y:S01]  /*6fe0*/  NOP ;  /* 0x0000000000007918 */ /* 0x000fe20000000000 */
[----:B------:R-:W-:Y:S02]  /*6ff0*/  SHF.R.S32.HI R84, RZ, 0x18, R101 ;  /* 0x00000018ff547819 */ /* 0x000fe40000011465 */
[----:B------:R-:W-:Y:S02]  /*7000*/  SHF.R.S32.HI R85, RZ, 0x18, R102 ;  /* 0x00000018ff557819 */ /* 0x000fe40000011466 */
[----:B------:R-:W-:Y:S02]  /*7010*/  SHF.R.S32.HI R86, RZ, 0x18, R103 ;  /* 0x00000018ff567819 */ /* 0x000fe40000011467 */
[----:B------:R-:W-:Y:S02]  /*7020*/  SHF.R.S32.HI R87, RZ, 0x18, R88 ;  /* 0x00000018ff577819 */ /* 0x000fe40000011458 */
[----:B------:R-:W-:Y:S02]  /*7030*/  R2UR UR5, R116 ;  /* 0x00000000740572ca */ /* 0x000fe400000e0000 */
[C---:B------:R-:W-:Y:S02]  /*7040*/  PRMT R143, R101.reuse, 0x8880, RZ ;  /* 0x00008880658f7816 */ /* 0x040fe400000000ff */
[----:B------:R-:W-:Y:S02]  /*7050*/  SHF.L.U32 R83, R101, 0x10, RZ ;  /* 0x0000001065537819 */ /* 0x000fe400000006ff */
[----:B------:R-:W-:Y:S02]  /*7060*/  PRMT R141, R102, 0x8880, RZ ;  /* 0x00008880668d7816 */ /* 0x000fe400000000ff */
[----:B------:R-:W-:Y:S02]  /*7070*/  SHF.R.S32.HI R83, RZ, 0x18, R83 ;  /* 0x00000018ff537819 */ /* 0x000fe40000011453 */
[C---:B------:R-:W-:Y:S02]  /*7080*/  PRMT R138, R103.reuse, 0x8880, RZ ;  /* 0x00008880678a7816 */ /* 0x040fe400000000ff */
[----:B------:R-:W-:Y:S01]  /*7090*/  SHF.L.U32 R137, R103, 0x10, RZ ;  /* 0x0000001067897819 */ /* 0x000fe200000006ff */
[----:B------:R-:W-:Y:S01]  /*70a0*/  UIADD3 UR5, UPT, UPT, UR5, 0xc0, URZ ;  /* 0x000000c005057890 */ /* 0x000fe2000fffe0ff */
[----:B-1----:R-:W-:Y:S01]  /*70b0*/  IMAD R4, R78, R4, RZ ;  /* 0x000000044e047224 */ /* 0x002fe200078e02ff */
[----:B------:R-:W-:Y:S01]  /*70c0*/  PRMT R135, R88, 0x8880, RZ ;  /* 0x0000888058877816 */ /* 0x000fe200000000ff */
[C---:B------:R-:W-:Y:S01]  /*70d0*/  IMAD R5, R78.reuse, R5, RZ ;  /* 0x000000054e057224 */ /* 0x040fe200078e02ff */
[----:B------:R-:W-:Y:S01]  /*70e0*/  UPRMT UR5, UR37, 0x654, UR5 ;  /* 0x0000065425057896 */ /* 0x000fe20008000005 */
[----:B------:R-:W-:Y:S01]  /*70f0*/  IMAD R4, R3, R82, R4 ;  /* 0x0000005203047224 */ /* 0x000fe200078e0204 */
[C---:B------:R-:W-:Y:S01]  /*7100*/  PRMT R132, R89.reuse, 0x8880, RZ ;  /* 0x0000888059847816 */ /* 0x040fe200000000ff */
[----:B------:R-:W-:Y:S01]  /*7110*/  IMAD R6, R78, R6, RZ ;  /* 0x000000064e067224 */ /* 0x000fe200078e02ff */
[----:B------:R-:W-:Y:S01]  /*7120*/  SHF.L.U32 R131, R89, 0x10, RZ ;  /* 0x0000001059837819 */ /* 0x000fe200000006ff */
[----:B------:R-:W-:Y:S01]  /*7130*/  IMAD R5, R0, R82, R5 ;  /* 0x0000005200057224 */ /* 0x000fe200078e0205 */
[----:B------:R-:W-:Y:S01]  /*7140*/  PRMT R129, R90, 0x8880, RZ ;  /* 0x000088805a817816 */ /* 0x000fe200000000ff */
[----:B------:R-:W-:Y:S01]  /*7150*/  IMAD R0, R78, R16, RZ ;  /* 0x000000104e007224 */ /* 0x000fe200078e02ff */
[----:B------:R-:W-:Y:S01]  /*7160*/  SHF.L.U32 R128, R90, 0x10, RZ ;  /* 0x000000105a807819 */ /* 0x000fe200000006ff */
[C---:B------:R-:W-:Y:S01]  /*7170*/  IMAD R7, R78.reuse, R7, RZ ;  /* 0x000000074e077224 */ /* 0x040fe200078e02ff */
[----:B------:R-:W-:Y:S01]  /*7180*/  SYNCS.ARRIVE.TRANS64.RED.A1T0 RZ, [UR5], RZ ;  /* 0x000000ffffff79a7 */ /* 0x000fe20008100405 */
[C---:B------:R-:W-:Y:S01]  /*7190*/  IMAD R16, R78.reuse, R20, RZ ;  /* 0x000000144e107224 */ /* 0x040fe200078e02ff */
[C---:B------:R-:W-:Y:S01]  /*71a0*/  PRMT R126, R91.reuse, 0x8880, RZ ;  /* 0x000088805b7e7816 */ /* 0x040fe200000000ff */
[C---:B------:R-:W-:Y:S01]  /*71b0*/  IMAD R20, R78.reuse, R24, RZ ;  /* 0x000000184e147224 */ /* 0x040fe200078e02ff */
[----:B------:R-:W-:Y:S01]  /*71c0*/  SHF.L.U32 R125, R91, 0x10, RZ ;  /* 0x000000105b7d7819 */ /* 0x000fe200000006ff */
[----:B------:R-:W-:Y:S01]  /*71d0*/  IMAD R6, R81, R82, R6 ;  /* 0x0000005251067224 */ /* 0x000fe200078e0206 */
[----:B------:R-:W-:Y:S01]  /*71e0*/  MOV R81, R143 ;  /* 0x0000008f00517202 */ /* 0x000fe20000000f00 */
[----:B------:R-:W-:Y:S01]  /*71f0*/  IMAD R24, R78, R28, RZ ;  /* 0x0000001c4e187224 */ /* 0x000fe200078e02ff */
[----:B------:R-:W-:Y:S01]  /*7200*/  PRMT R123, R92, 0x8880, RZ ;  /* 0x000088805c7b7816 */ /* 0x000fe200000000ff */
[----:B------:R-:W-:Y:S01]  /*7210*/  IMAD R28, R78, R32, RZ ;  /* 0x000000204e1c7224 */ /* 0x000fe200078e02ff */
[----:B------:R-:W-:Y:S01]  /*7220*/  SHF.L.U32 R122, R92, 0x10, RZ ;  /* 0x000000105c7a7819 */ /* 0x000fe200000006ff */
[----:B------:R-:W-:Y:S01]  /*7230*/  IMAD R7, R2, R82, R7 ;  /* 0x0000005202077224 */ /* 0x000fe200078e0207 */
[----:B------:R-:W-:Y:S01]  /*7240*/  PRMT R120, R93, 0x8880, RZ ;  /* 0x000088805d787816 */ /* 0x000fe200000000ff */
[----:B------:R-:W-:Y:S01]  /*7250*/  IMAD R32, R78, R36, RZ ;  /* 0x000000244e207224 */ /* 0x000fe200078e02ff */
[----:B------:R-:W-:Y:S01]  /*7260*/  PRMT R117, R94, 0x8880, RZ ;  /* 0x000088805e757816 */ /* 0x000fe200000000ff */
[----:B------:R-:W-:Y:S01]  /*7270*/  IMAD R2, R78, R17, RZ ;  /* 0x000000114e027224 */ /* 0x000fe200078e02ff */
[----:B------:R-:W-:Y:S01]  /*7280*/  SHF.L.U32 R116, R94, 0x10, RZ ;  /* 0x000000105e747819 */ /* 0x000fe200000006ff */
[----:B------:R-:W-:Y:S01]  /*7290*/  IMAD R36, R78, R40, RZ ;  /* 0x000000284e247224 */ /* 0x000fe200078e02ff */
[----:B------:R-:W-:Y:S01]  /*72a0*/  SHF.L.U32 R115, R94, 0x8, RZ ;  /* 0x000000085e737819 */ /* 0x000fe200000006ff */
[C---:B------:R-:W-:Y:S01]  /*72b0*/  IMAD R17, R78.reuse, R21, RZ ;  /* 0x000000154e117224 */ /* 0x040fe200078e02ff */
[C---:B------:R-:W-:Y:S01]  /*72c0*/  PRMT R114, R95.reuse, 0x8880, RZ ;  /* 0x000088805f727816 */ /* 0x040fe200000000ff */
[C---:B------:R-:W-:Y:S01]  /*72d0*/  IMAD R40, R78.reuse, R44, RZ ;  /* 0x0000002c4e287224 */ /* 0x040fe200078e02ff */
[----:B------:R-:W-:Y:S01]  /*72e0*/  SHF.L.U32 R113, R95, 0x10, RZ ;  /* 0x000000105f717819 */ /* 0x000fe200000006ff */
[----:B------:R-:W-:Y:S01]  /*72f0*/  IMAD R21, R78, R25, RZ ;  /* 0x000000194e157224 */ /* 0x000fe200078e02ff */
[----:B------:R-:W-:Y:S01]  /*7300*/  PRMT R111, R96, 0x8880, RZ ;  /* 0x00008880606f7816 */ /* 0x000fe200000000ff */
        /* <DEDUP_REMOVED lines=8> */
[C---:B------:R-:W-:Y:S01]  /*7390*/  IMAD R52, R78.reuse, R56, RZ ;  /* 0x000000384e347224 */ /* 0x040fe200078e02ff */
[----:B------:R-:W-:Y:S01]  /*73a0*/  SHF.L.U32 R142, R101, 0x8, RZ ;  /* 0x00000008658e7819 */ /* 0x000fe200000006ff */
[C---:B------:R-:W-:Y:S01]  /*73b0*/  IMAD R8, R78.reuse, R8, RZ ;  /* 0x000000084e087224 */ /* 0x040fe200078e02ff */
[C---:B------:R-:W-:Y:S01]  /*73c0*/  SHF.L.U32 R101, R99.reuse, 0x10, RZ ;  /* 0x0000001063657819 */ /* 0x040fe200000006ff */
[----:B------:R-:W-:Y:S01]  /*73d0*/  IMAD R33, R78, R37, RZ ;  /* 0x000000254e217224 */ /* 0x000fe200078e02ff */
[----:B------:R-:W-:Y:S01]  /*73e0*/  SHF.L.U32 R139, R102, 0x8, RZ ;  /* 0x00000008668b7819 */ /* 0x000fe200000006ff */
[C---:B------:R-:W-:Y:S01]  /*73f0*/  IMAD R56, R78.reuse, R60, RZ ;  /* 0x0000003c4e387224 */ /* 0x040fe200078e02ff */
[----:B------:R-:W-:Y:S01]  /*7400*/  PRMT R102, R99, 0x8880, RZ ;  /* 0x0000888063667816 */ /* 0x000fe200000000ff */
[C---:B------:R-:W-:Y:S01]  /*7410*/  IMAD R37, R78.reuse, R41, RZ ;  /* 0x000000294e257224 */ /* 0x040fe200078e02ff */
[----:B------:R-:W-:Y:S01]  /*7420*/  SHF.L.U32 R136, R103, 0x8, RZ ;  /* 0x0000000867887819 */ /* 0x000fe200000006ff */
[C---:B------:R-:W-:Y:S01]  /*7430*/  IMAD R60, R78.reuse, R64, RZ ;  /* 0x000000404e3c7224 */ /* 0x040fe200078e02ff */
[----:B------:R-:W-:Y:S01]  /*7440*/  I2IP.S8.S32.SAT R64, R7, R6, RZ ;  /* 0x0000000607407239 */ /* 0x000fe200000014ff */
[C---:B------:R-:W-:Y:S01]  /*7450*/  IMAD R9, R78.reuse, R9, RZ ;  /* 0x000000094e097224 */ /* 0x040fe200078e02ff */
[----:B------:R-:W-:Y:S01]  /*7460*/  SHF.R.S32.HI R6, RZ, 0x18, R140 ;  /* 0x00000018ff067819 */ /* 0x000fe2000001148c */
[C---:B------:R-:W-:Y:S01]  /*7470*/  IMAD R41, R78.reuse, R45, RZ ;  /* 0x0000002d4e297224 */ /* 0x040fe200078e02ff */
[----:B------:R-:W-:Y:S01]  /*7480*/  SHF.R.S32.HI R7, RZ, 0x18, R142 ;  /* 0x00000018ff077819 */ /* 0x000fe2000001148e */
[----:B------:R-:W-:Y:S01]  /*7490*/  IMAD R45, R78, R49, RZ ;  /* 0x000000314e2d7224 */ /* 0x000fe200078e02ff */
[----:B------:R-:W-:Y:S01]  /*74a0*/  SHF.L.U32 R133, R88, 0x8, RZ ;  /* 0x0000000858857819 */ /* 0x000fe200000006ff */
[C---:B------:R-:W-:Y:S01]  /*74b0*/  IMAD R10, R78.reuse, R10, RZ ;  /* 0x0000000a4e0a7224 */ /* 0x040fe200078e02ff */
[----:B------:R-:W-:Y:S01]  /*74c0*/  SHF.R.S32.HI R88, RZ, 0x18, R89 ;  /* 0x00000018ff587819 */ /* 0x000fe20000011459 */
[C---:B------:R-:W-:Y:S01]  /*74d0*/  IMAD R49, R78.reuse, R53, RZ ;  /* 0x000000354e317224 */ /* 0x040fe200078e02ff */
[----:B------:R-:W-:Y:S01]  /*74e0*/  SHF.L.U32 R130, R89, 0x8, RZ ;  /* 0x0000000859827819 */ /* 0x000fe200000006ff */
[-C--:B------:R-:W-:Y:S01]  /*74f0*/  IMAD R8, R81, R82.reuse, R8 ;  /* 0x0000005251087224 */ /* 0x080fe200078e0208 */
[----:B------:R-:W-:Y:S01]  /*7500*/  SHF.R.S32.HI R81, RZ, 0x18, R139 ;  /* 0x00000018ff517819 */ /* 0x000fe2000001148b */
[C---:B------:R-:W-:Y:S01]  /*7510*/  IMAD R53, R78.reuse, R57, RZ ;  /* 0x000000394e357224 */ /* 0x040fe200078e02ff */
[----:B------:R-:W-:Y:S01]  /*7520*/  SHF.R.S32.HI R89, RZ, 0x18, R90 ;  /* 0x00000018ff597819 */ /* 0x000fe2000001145a */
[C---:B------:R-:W-:Y:S01]  /*7530*/  IMAD R11, R78.reuse, R11, RZ ;  /* 0x0000000b4e0b7224 */ /* 0x040fe200078e02ff */
[----:B------:R-:W-:Y:S01]  /*7540*/  SHF.R.S32.HI R90, RZ, 0x18, R91 ;  /* 0x00000018ff5a7819 */ /* 0x000fe2000001145b */
[C---:B------:R-:W-:Y:S01]  /*7550*/  IMAD R57, R78.reuse, R61, RZ ;  /* 0x0000003d4e397224 */ /* 0x040fe200078e02ff */
[----:B------:R-:W-:Y:S01]  /*7560*/  SHF.L.U32 R124, R91, 0x8, RZ ;  /* 0x000000085b7c7819 */ /* 0x000fe200000006ff */
[----:B------:R-:W-:Y:S01]  /*7570*/  IMAD R9, R83, R82, R9 ;  /* 0x0000005253097224 */ /* 0x000fe200078e0209 */
[----:B------:R-:W-:Y:S01]  /*7580*/  SHF.R.S32.HI R91, RZ, 0x18, R92 ;  /* 0x00000018ff5b7819 */ /* 0x000fe2000001145c */
[----:B------:R-:W-:Y:S01]  /*7590*/  IMAD R61, R78, R65, RZ ;  /* 0x000000414e3d7224 */ /* 0x000fe200078e02ff */
[----:B------:R-:W-:Y:S01]  /*75a0*/  SHF.L.U32 R121, R92, 0x8, RZ ;  /* 0x000000085c797819 */ /* 0x000fe200000006ff */
[C---:B------:R-:W-:Y:S01]  /*75b0*/  IMAD R12, R78.reuse, R12, RZ ;  /* 0x0000000c4e0c7224 */ /* 0x040fe200078e02ff */
[----:B------:R-:W-:Y:S01]  /*75c0*/  SHF.R.S32.HI R92, RZ, 0x18, R93 ;  /* 0x00000018ff5c7819 */ /* 0x000fe2000001145d */
[----:B------:R-:W-:Y:S01]  /*75d0*/  IMAD.MOV.U32 R65, RZ, RZ, R141 ;  /* 0x000000ffff417224 */ /* 0x000fe200078e008d */
[----:B------:R-:W-:Y:S01]  /*75e0*/  SHF.L.U32 R118, R93, 0x8, RZ ;  /* 0x000000085d767819 */ /* 0x000fe200000006ff */
[----:B------:R-:W-:Y:S01]  /*75f0*/  IMAD R10, R7, R82, R10 ;  /* 0x00000052070a7224 */ /* 0x000fe200078e020a */
[----:B------:R-:W-:Y:S01]  /*7600*/  MOV R7, R138 ;  /* 0x0000008a00077202 */ /* 0x000fe20000000f00 */
[----:B------:R-:W-:Y:S01]  /*7610*/  IMAD R13, R78, R13, RZ ;  /* 0x0000000d4e0d7224 */ /* 0x000fe200078e02ff */
[----:B------:R-:W-:Y:S01]  /*7620*/  SHF.R.S32.HI R93, RZ, 0x18, R94 ;  /* 0x00000018ff5d7819 */ /* 0x000fe2000001145e */
[----:B------:R-:W-:Y:S01]  /*7630*/  IMAD R11, R84, R82, R11 ;  /* 0x00000052540b7224 */ /* 0x000fe200078e020b */
[----:B------:R-:W-:Y:S01]  /*7640*/  I2IP.S8.S32.SAT R84, R5, R4, R64 ;  /* 0x0000000405547239 */ /* 0x000fe20000001440 */
[C---:B------:R-:W-:Y:S01]  /*7650*/  IMAD R14, R78.reuse, R14, RZ ;  /* 0x0000000e4e0e7224 */ /* 0x040fe200078e02ff */
[----:B------:R-:W-:Y:S01]  /*7660*/  SHF.R.S32.HI R5, RZ, 0x18, R137 ;  /* 0x00000018ff057819 */ /* 0x000fe20000011489 */
[----:B------:R-:W-:Y:S01]  /*7670*/  IMAD R12, R65, R82, R12 ;  /* 0x00000052410c7224 */ /* 0x000fe200078e020c */
[----:B------:R-:W-:Y:S01]  /*7680*/  I2IP.S8.S32.SAT R10, R11, R10, RZ ;  /* 0x0000000a0b0a7239 */ /* 0x000fe200000014ff */
[----:B------:R-:W-:Y:S01]  /*7690*/  IMAD R15, R78, R15, RZ ;  /* 0x0000000f4e0f7224 */ /* 0x000fe200078e02ff */
[----:B------:R-:W-:Y:S01]  /*76a0*/  SHF.R.S32.HI R94, RZ, 0x18, R95 ;  /* 0x00000018ff5e7819 */ /* 0x000fe2000001145f */
[-C--:B------:R-:W-:Y:S01]  /*76b0*/  IMAD R13, R6, R82.reuse, R13 ;  /* 0x00000052060d7224 */ /* 0x080fe200078e020d */
[----:B------:R-:W-:Y:S01]  /*76c0*/  SHF.R.S32.HI R6, RZ, 0x18, R134 ;  /* 0x00000018ff067819 */ /* 0x000fe20000011486 */
[-C--:B------:R-:W-:Y:S01]  /*76d0*/  IMAD R14, R81, R82.reuse, R14 ;  /* 0x00000052510e7224 */ /* 0x080fe200078e020e */
        /* <DEDUP_REMOVED lines=10> */
[----:B------:R-:W-:Y:S01]  /*7780*/  MOV R5, R135 ;  /* 0x0000008700057202 */ /* 0x000fe20000000f00 */
[-C--:B------:R-:W-:Y:S01]  /*7790*/  IMAD R3, R4, R82.reuse, R3 ;  /* 0x0000005204037224 */ /* 0x080fe200078e0203 */
[----:B------:R-:W-:Y:S01]  /*77a0*/  SHF.R.S32.HI R4, RZ, 0x18, R131 ;  /* 0x00000018ff047819 */ /* 0x000fe20000011483 */
[----:B------:R-:W-:Y:S01]  /*77b0*/  IMAD R19, R86, R82, R19 ;  /* 0x0000005256137224 */ /* 0x000fe200078e0213 */
[----:B------:R-:W-:Y:S01]  /*77c0*/  I2IP.S8.S32.SAT R86, R13, R12, R14 ;  /* 0x0000000c0d567239 */ /* 0x000fe2000000140e */
[----:B------:R-:W-:Y:S01]  /*77d0*/  IMAD R18, R78, R22, RZ ;  /* 0x000000164e127224 */ /* 0x000fe200078e02ff */
[----:B------:R-:W-:Y:S01]  /*77e0*/  SHF.L.U32 R109, R96, 0x8, RZ ;  /* 0x00000008606d7819 */ /* 0x000fe200000006ff */
[----:B------:R-:W-:Y:S01]  /*77f0*/  IMAD R16, R5, R82, R16 ;  /* 0x0000005205107224 */ /* 0x000fe200078e0210 */
[----:B------:R-:W-:Y:S01]  /*7800*/  I2IP.S8.S32.SAT R19, R19, R3, RZ ;  /* 0x0000000313137239 */ /* 0x000fe200000014ff */
[----:B------:R-:W-:Y:S01]  /*7810*/  IMAD R23, R78, R23, RZ ;  /* 0x000000174e177224 */ /* 0x000fe200078e02ff */
[----:B------:R-:W-:Y:S01]  /*7820*/  MOV R3, R132 ;  /* 0x0000008400037202 */ /* 0x000fe20000000f00 */
[-C--:B------:R-:W-:Y:S01]  /*7830*/  IMAD R17, R6, R82.reuse, R17 ;  /* 0x0000005206117224 */ /* 0x080fe200078e0211 */
[----:B------:R-:W-:Y:S01]  /*7840*/  MOV R5, R129 ;  /* 0x0000008100057202 */ /* 0x000fe20000000f00 */
[-C--:B------:R-:W-:Y:S01]  /*7850*/  IMAD R18, R7, R82.reuse, R18 ;  /* 0x0000005207127224 */ /* 0x080fe200078e0212 */
[----:B------:R-:W-:Y:S01]  /*7860*/  SHF.R.S32.HI R7, RZ, 0x18, R127 ;  /* 0x00000018ff077819 */ /* 0x000fe2000001147f */
[----:B------:R-:W-:Y:S01]  /*7870*/  IMAD R23, R87, R82, R23 ;  /* 0x0000005257177224 */ /* 0x000fe200078e0217 */
[----:B------:R-:W-:Y:S01]  /*7880*/  I2IP.S8.S32.SAT R87, R2, R0, R19 ;  /* 0x0000000002577239 */ /* 0x000fe20000001413 */
[----:B------:R-:W-:Y:S01]  /*7890*/  IMAD R20, R3, R82, R20 ;  /* 0x0000005203147224 */ /* 0x000fe200078e0214 */
[----:B------:R-:W-:Y:S01]  /*78a0*/  SHF.R.S32.HI R3, RZ, 0x18, R130 ;  /* 0x00000018ff037819 */ /* 0x000fe20000011482 */
[C---:B------:R-:W-:Y:S01]  /*78b0*/  IMAD R22, R78.reuse, R26, RZ ;  /* 0x0000001a4e167224 */ /* 0x040fe200078e02ff */
[----:B------:R-:W-:Y:S01]  /*78c0*/  I2IP.S8.S32.SAT R18, R23, R18, RZ ;  /* 0x0000001217127239 */ /* 0x000fe200000014ff */
[----:B------:R-:W-:Y:S01]  /*78d0*/  IMAD R27, R78, R27, RZ ;  /* 0x0000001b4e1b7224 */ /* 0x000fe200078e02ff */
[----:B------:R1:W-:Y:S01]  /*78e0*/  STS.128 [R153+UR49+0x6200], R84 ;  /* 0x0062005499007988 */ /* 0x0003e20008000c31 */
[----:B------:R-:W-:Y:S01]  /*78f0*/  IMAD R21, R4, R82, R21 ;  /* 0x0000005204157224 */ /* 0x000fe200078e0215 */
[----:B------:R-:W-:Y:S01]  /*7900*/  I2IP.S8.S32.SAT R16, R17, R16, R18 ;  /* 0x0000001011107239 */ /* 0x000fe20000001412 */
[-C--:B------:R-:W-:Y:S01]  /*7910*/  IMAD R22, R3, R82.reuse, R22 ;  /* 0x0000005203167224 */ /* 0x080fe200078e0216 */
[----:B------:R-:W-:Y:S01]  /*7920*/  SHF.R.S32.HI R0, RZ, 0x18, R128 ;  /* 0x00000018ff007819 */ /* 0x000fe20000011480 */
[----:B------:R-:W-:Y:S01]  /*7930*/  IMAD R27, R88, R82, R27 ;  /* 0x00000052581b7224 */ /* 0x000fe200078e021b */
[----:B------:R-:W-:Y:S01]  /*7940*/  SHF.R.S32.HI R96, RZ, 0x18, R97 ;  /* 0x00000018ff607819 */ /* 0x000fe20000011461 */
[C---:B------:R-:W-:Y:S01]  /*7950*/  IMAD R26, R78.reuse, R30, RZ ;  /* 0x0000001e4e1a7224 */ /* 0x040fe200078e02ff */
[----:B------:R-:W-:Y:S01]  /*7960*/  SHF.L.U32 R106, R97, 0x8, RZ ;  /* 0x00000008616a7819 */ /* 0x000fe200000006ff */
[----:B------:R-:W-:Y:S01]  /*7970*/  IMAD R24, R5, R82, R24 ;  /* 0x0000005205187224 */ /* 0x000fe200078e0218 */
[----:B------:R-:W-:Y:S01]  /*7980*/  I2IP.S8.S32.SAT R17, R27, R22, RZ ;  /* 0x000000161b117239 */ /* 0x000fe200000014ff */
[----:B------:R-:W-:Y:S01]  /*7990*/  IMAD R31, R78, R31, RZ ;  /* 0x0000001f4e1f7224 */ /* 0x000fe200078e02ff */
[----:B------:R-:W-:Y:S01]  /*79a0*/  SHF.R.S32.HI R5, RZ, 0x18, R124 ;  /* 0x00000018ff057819 */ /* 0x000fe2000001147c */
[----:B------:R-:W-:Y:S01]  /*79b0*/  IMAD R25, R0, R82, R25 ;  /* 0x0000005200197224 */ /* 0x000fe200078e0219 */
[----:B------:R-:W-:Y:S01]  /*79c0*/  I2IP.S8.S32.SAT R17, R21, R20, R17 ;  /* 0x0000001415117239 */ /* 0x000fe20000001411 */
[-C--:B------:R-:W-:Y:S01]  /*79d0*/  IMAD R26, R7, R82.reuse, R26 ;  /* 0x00000052071a7224 */ /* 0x080fe200078e021a */
[----:B------:R-:W-:Y:S01]  /*79e0*/  SHF.R.S32.HI R0, RZ, 0x18, R125 ;  /* 0x00000018ff007819 */ /* 0x000fe2000001147d */
[----:B------:R-:W-:Y:S01]  /*79f0*/  IMAD.MOV.U32 R3, RZ, RZ, R126 ;  /* 0x000000ffff037224 */ /* 0x000fe200078e007e */
[----:B------:R-:W-:Y:S01]  /*7a00*/  SHF.R.S32.HI R7, RZ, 0x18, R118 ;  /* 0x00000018ff077819 */ /* 0x000fe20000011476 */
[----:B------:R-:W-:Y:S01]  /*7a10*/  IMAD R31, R89, R82, R31 ;  /* 0x00000052591f7224 */ /* 0x000fe200078e021f */
[----:B------:R-:W-:Y:S01]  /*7a20*/  SHF.R.S32.HI R97, RZ, 0x18, R98 ;  /* 0x00000018ff617819 */ /* 0x000fe20000011462 */
[----:B------:R-:W-:Y:S01]  /*7a30*/  IMAD R30, R78, R34, RZ ;  /* 0x000000224e1e7224 */ /* 0x000fe200078e02ff */
[----:B------:R-:W-:Y:S01]  /*7a40*/  SHF.L.U32 R103, R98, 0x8, RZ ;  /* 0x0000000862677819 */ /* 0x000fe200000006ff */
[----:B------:R-:W-:Y:S01]  /*7a50*/  IMAD R28, R3, R82, R28 ;  /* 0x00000052031c7224 */ /* 0x000fe200078e021c */
[----:B------:R-:W-:Y:S01]  /*7a60*/  I2IP.S8.S32.SAT R18, R31, R26, RZ ;  /* 0x0000001a1f127239 */ /* 0x000fe200000014ff */
[----:B------:R-:W-:Y:S01]  /*7a70*/  IMAD R35, R78, R35, RZ ;  /* 0x000000234e237224 */ /* 0x000fe200078e02ff */
[----:B------:R-:W-:Y:S01]  /*7a80*/  MOV R3, R123 ;  /* 0x0000007b00037202 */ /* 0x000fe20000000f00 */
[----:B------:R-:W-:Y:S01]  /*7a90*/  IMAD R29, R0, R82, R29 ;  /* 0x00000052001d7224 */ /* 0x000fe200078e021d */
[----:B------:R-:W-:Y:S01]  /*7aa0*/  I2IP.S8.S32.SAT R18, R25, R24, R18 ;  /* 0x0000001819127239 */ /* 0x000fe20000001412 */
[-C--:B------:R-:W-:Y:S01]  /*7ab0*/  IMAD R30, R5, R82.reuse, R30 ;  /* 0x00000052051e7224 */ /* 0x080fe200078e021e */
[----:B------:R-:W-:Y:S01]  /*7ac0*/  SHF.R.S32.HI R0, RZ, 0x18, R122 ;  /* 0x00000018ff007819 */ /* 0x000fe2000001147a */
[----:B------:R-:W-:Y:S01]  /*7ad0*/  IMAD R35, R90, R82, R35 ;  /* 0x000000525a237224 */ /* 0x000fe200078e0223 */
[----:B------:R-:W-:Y:S01]  /*7ae0*/  MOV R5, R120 ;  /* 0x0000007800057202 */ /* 0x000fe20000000f00 */
[----:B------:R-:W-:Y:S01]  /*7af0*/  IMAD R32, R3, R82, R32 ;  /* 0x0000005203207224 */ /* 0x000fe200078e0220 */
[----:B------:R-:W-:Y:S01]  /*7b00*/  SHF.R.S32.HI R3, RZ, 0x18, R121 ;  /* 0x00000018ff037819 */ /* 0x000fe20000011479 */
[C---:B------:R-:W-:Y:S01]  /*7b10*/  IMAD R34, R78.reuse, R38, RZ ;  /* 0x000000264e227224 */ /* 0x040fe200078e02ff */
[----:B------:R-:W-:Y:S01]  /*7b20*/  I2IP.S8.S32.SAT R19, R35, R30, RZ ;  /* 0x0000001e23137239 */ /* 0x000fe200000014ff */
[----:B------:R-:W-:Y:S01]  /*7b30*/  IMAD R39, R78, R39, RZ ;  /* 0x000000274e277224 */ /* 0x000fe200078e02ff */
[----:B------:R-:W-:Y:S01]  /*7b40*/  SHF.R.S32.HI R98, RZ, 0x18, R99 ;  /* 0x00000018ff627819 */ /* 0x000fe20000011463 */
[----:B------:R-:W-:Y:S01]  /*7b50*/  IMAD R33, R0, R82, R33 ;  /* 0x0000005200217224 */ /* 0x000fe200078e0221 */
[----:B------:R-:W-:Y:S01]  /*7b60*/  I2IP.S8.S32.SAT R19, R29, R28, R19 ;  /* 0x0000001c1d137239 */ /* 0x000fe20000001413 */
[-C--:B------:R-:W-:Y:S01]  /*7b70*/  IMAD R34, R3, R82.reuse, R34 ;  /* 0x0000005203227224 */ /* 0x080fe200078e0222 */
[----:B------:R-:W-:Y:S01]  /*7b80*/  SHF.R.S32.HI R0, RZ, 0x18, R119 ;  /* 0x00000018ff007819 */ /* 0x000fe20000011477 */
[----:B------:R-:W-:Y:S01]  /*7b90*/  IMAD R39, R91, R82, R39 ;  /* 0x000000525b277224 */ /* 0x000fe200078e0227 */
[----:B------:R-:W-:Y:S01]  /*7ba0*/  MOV R3, R117 ;  /* 0x0000007500037202 */ /* 0x000fe20000000f00 */
[C---:B------:R-:W-:Y:S01]  /*7bb0*/  IMAD R38, R78.reuse, R42, RZ ;  /* 0x0000002a4e267224 */ /* 0x040fe200078e02ff */
[----:B------:R1:W-:Y:S01]  /*7bc0*/  STS.128 [R172+0x6200], R16 ;  /* 0x00620010ac007388 */ /* 0x0003e20000000c00 */
        /* <DEDUP_REMOVED lines=8> */
[-C--:B------:R-:W-:Y:S01]  /*7c50*/  IMAD R43, R92, R82.reuse, R43 ;  /* 0x000000525c2b7224 */ /* 0x080fe200078e022b */
[----:B------:R-:W-:Y:S01]  /*7c60*/  SHF.R.S32.HI R7, RZ, 0x18, R112 ;  /* 0x00000018ff077819 */ /* 0x000fe20000011470 */
[----:B------:R-:W-:Y:S01]  /*7c70*/  IMAD R40, R3, R82, R40 ;  /* 0x0000005203287224 */ /* 0x000fe200078e0228 */
[----:B------:R-:W-:Y:S01]  /*7c80*/  SHF.R.S32.HI R3, RZ, 0x18, R115 ;  /* 0x00000018ff037819 */ /* 0x000fe20000011473 */
[C---:B------:R-:W-:Y:S01]  /*7c90*/  IMAD R42, R78.reuse, R46, RZ ;  /* 0x0000002e4e2a7224 */ /* 0x040fe200078e02ff */
[----:B------:R-:W-:Y:S01]  /*7ca0*/  I2IP.S8.S32.SAT R38, R43, R38, RZ ;  /* 0x000000262b267239 */ /* 0x000fe200000014ff */
[----:B------:R-:W-:Y:S01]  /*7cb0*/  IMAD R47, R78, R47, RZ ;  /* 0x0000002f4e2f7224 */ /* 0x000fe200078e02ff */
[----:B------:R-:W-:Y:S01]  /*7cc0*/  SHF.L.U32 R100, R99, 0x8, RZ ;  /* 0x0000000863647819 */ /* 0x000fe200000006ff */
[----:B------:R-:W-:Y:S01]  /*7cd0*/  IMAD R41, R0, R82, R41 ;  /* 0x0000005200297224 */ /* 0x000fe200078e0229 */
[----:B------:R-:W-:Y:S01]  /*7ce0*/  I2IP.S8.S32.SAT R33, R37, R36, R38 ;  /* 0x0000002425217239 */ /* 0x000fe20000001426 */
[-C--:B------:R-:W-:Y:S01]  /*7cf0*/  IMAD R42, R3, R82.reuse, R42 ;  /* 0x00000052032a7224 */ /* 0x080fe200078e022a */
[----:B------:R-:W-:Y:S01]  /*7d00*/  SHF.R.S32.HI R0, RZ, 0x18, R113 ;  /* 0x00000018ff007819 */ /* 0x000fe20000011471 */
[----:B------:R-:W-:Y:S01]  /*7d10*/  IMAD R47, R93, R82, R47 ;  /* 0x000000525d2f7224 */ /* 0x000fe200078e022f */
[----:B------:R-:W-:Y:S01]  /*7d20*/  IADD3 R76, PT, PT, R76, 0x1, RZ ;  /* 0x000000014c4c7810 */ /* 0x000fe20007ffe0ff */
[C---:B------:R-:W-:Y:S02]  /*7d30*/  IMAD R46, R78.reuse, R50, RZ ;  /* 0x000000324e2e7224 */ /* 0x040fe400078e02ff */
        /* <DEDUP_REMOVED lines=8> */
[----:B------:R-:W-:Y:S02]  /*7dc0*/  IMAD.MOV.U32 R3, RZ, RZ, R111 ;  /* 0x000000ffff037224 */ /* 0x000fe400078e006f */
[-C--:B------:R-:W-:Y:S02]  /*7dd0*/  IMAD R51, R94, R82.reuse, R51 ;  /* 0x000000525e337224 */ /* 0x080fe400078e0233 */
[----:B------:R-:W-:Y:S01]  /*7de0*/  IMAD R48, R3, R82, R48 ;  /* 0x0000005203307224 */ /* 0x000fe200078e0230 */
[----:B------:R-:W-:Y:S01]  /*7df0*/  SHF.R.S32.HI R3, RZ, 0x18, R109 ;  /* 0x00000018ff037819 */ /* 0x000fe2000001146d */
[C---:B------:R-:W-:Y:S01]  /*7e00*/  IMAD R50, R78.reuse, R54, RZ ;  /* 0x000000364e327224 */ /* 0x040fe200078e02ff */
[----:B------:R-:W-:Y:S01]  /*7e10*/  I2IP.S8.S32.SAT R35, R51, R46, RZ ;  /* 0x0000002e33237239 */ /* 0x000fe200000014ff */
[----:B------:R-:W-:Y:S02]  /*7e20*/  IMAD R55, R78, R55, RZ ;  /* 0x000000374e377224 */ /* 0x000fe400078e02ff */
[----:B------:R-:W-:Y:S01]  /*7e30*/  IMAD R49, R0, R82, R49 ;  /* 0x0000005200317224 */ /* 0x000fe200078e0231 */
[----:B------:R-:W-:Y:S01]  /*7e40*/  I2IP.S8.S32.SAT R35, R45, R44, R35 ;  /* 0x0000002c2d237239 */ /* 0x000fe20000001423 */
[-C--:B------:R-:W-:Y:S01]  /*7e50*/  IMAD R50, R3, R82.reuse, R50 ;  /* 0x0000005203327224 */ /* 0x080fe200078e0232 */
[----:B------:R-:W-:Y:S01]  /*7e60*/  SHF.R.S32.HI R0, RZ, 0x18, R107 ;  /* 0x00000018ff007819 */ /* 0x000fe2000001146b */
[----:B------:R-:W-:Y:S01]  /*7e70*/  IMAD R55, R95, R82, R55 ;  /* 0x000000525f377224 */ /* 0x000fe200078e0237 */
[----:B------:R-:W-:Y:S01]  /*7e80*/  SHF.R.S32.HI R3, RZ, 0x18, R106 ;  /* 0x00000018ff037819 */ /* 0x000fe2000001146a */
        /* <DEDUP_REMOVED lines=11> */
[----:B------:R-:W-:Y:S01]  /*7f40*/  SHF.R.S32.HI R3, RZ, 0x18, R103 ;  /* 0x00000018ff037819 */ /* 0x000fe20000011467 */
[----:B------:R-:W-:Y:S02]  /*7f50*/  IMAD R58, R78, R62, RZ ;  /* 0x0000003e4e3a7224 */ /* 0x000fe400078e02ff */
[----:B------:R-:W-:Y:S01]  /*7f60*/  IMAD R56, R5, R82, R56 ;  /* 0x0000005205387224 */ /* 0x000fe200078e0238 */
[----:B------:R-:W-:Y:S01]  /*7f70*/  MOV R5, R102 ;  /* 0x0000006600057202 */ /* 0x000fe20000000f00 */
[----:B------:R-:W-:Y:S01]  /*7f80*/  IMAD R57, R0, R82, R57 ;  /* 0x0000005200397224 */ /* 0x000fe200078e0239 */
[----:B------:R-:W-:Y:S01]  /*7f90*/  SHF.R.S32.HI R0, RZ, 0x18, R101 ;  /* 0x00000018ff007819 */ /* 0x000fe20000011465 */
[C---:B------:R-:W-:Y:S01]  /*7fa0*/  IMAD R63, R78.reuse, R63, RZ ;  /* 0x0000003f4e3f7224 */ /* 0x040fe200078e02ff */
[----:B------:R-:W-:Y:S01]  /*7fb0*/  I2IP.S8.S32.SAT R54, R59, R54, RZ ;  /* 0x000000363b367239 */ /* 0x000fe200000014ff */
[-C--:B------:R-:W-:Y:S01]  /*7fc0*/  IMAD R58, R3, R82.reuse, R58 ;  /* 0x00000052033a7224 */ /* 0x080fe200078e023a */
[----:B------:R-:W-:Y:S01]  /*7fd0*/  SHF.R.S32.HI R3, RZ, 0x18, R100 ;  /* 0x00000018ff037819 */ /* 0x000fe20000011464 */
[----:B------:R-:W-:Y:S01]  /*7fe0*/  IMAD R63, R97, R82, R63 ;  /* 0x00000052613f7224 */ /* 0x000fe200078e023f */
[----:B------:R-:W-:Y:S01]  /*7ff0*/  I2IP.S8.S32.SAT R49, R53, R52, R54 ;  /* 0x0000003435317239 */ /* 0x000fe20000001436 */
        /* <DEDUP_REMOVED lines=19> */
[----:B------:R-:W-:Y:S02]  /*8130*/  UIADD3 UR8, UP0, UPT, UR52, 0x680, URZ ;  /* 0x0000068034087890 */ /* 0x000fe4000ff1e0ff */
[----:B------:R-:W-:Y:S02]  /*8140*/  UIADD3 UR5, UPT, UPT, UR41, 0x40, URZ ;  /* 0x0000004029057890 */ /* 0x000fe4000fffe0ff */
[----:B------:R-:W-:Y:S02]  /*8150*/  UIADD3 UR4, UPT, UPT, UR49, 0x6200, URZ ;  /* 0x0000620031047890 */ /* 0x000fe4000fffe0ff */
[----:B------:R-:W-:Y:S01]  /*8160*/  UIADD3.X UR9, UPT, UPT, URZ, UR53, URZ, UP0, !UPT ;  /* 0x00000035ff097290 */ /* 0x000fe200087fe4ff */
[----:B------:R-:W-:Y:S01]  /*8170*/  UMOV UR6, UR42 ;  /* 0x0000002a00067c82 */ /* 0x000fe20008000000 */
[----:B------:R-:W-:Y:S07]  /*8180*/  UMOV UR7, UR36 ;  /* 0x0000002400077c82 */ /* 0x000fee0008000000 */
[----:B------:R2:W-:Y:S01]  /*8190*/  UTMASTG.3D [UR4], [UR8] ;  /* 0x00000004080073b5 */ /* 0x0005e20008010000 */
[----:B------:R0:W-:Y:S01]  /*81a0*/  UTMACMDFLUSH ;  /* 0x00000000000079b7 */ /* 0x0001e20000000000 */
[----:B--2---:R-:W-:Y:S04]  /*81b0*/  DEPBAR.LE SB0, 0x1 ;  /* 0x000080400000791a */ /* 0x004fe80000000000 */
.L_x_104:
[----:B------:R-:W-:Y:S05]  /*81c0*/  BSYNC.RECONVERGENT B0 ;  /* 0x0000000000007941 */ /* 0x000fea0003800200 */
.L_x_103:
[----:B------:R-:W-:Y:S01]  /*81d0*/  BAR.SYNC.DEFER_BLOCKING 0x1, 0x80 ;  /* 0x0042000000007b1d */ /* 0x000fe20000010000 */
[----:B------:R-:W-:Y:S01]  /*81e0*/  ISETP.NE.AND P2, PT, R168, RZ, PT ;  /* 0x000000ffa800720c */ /* 0x000fe20003f45270 */
[----:B------:R-:W-:Y:S01]  /*81f0*/  IMAD.IADD R20, R75, 0x1, R150 ;  /* 0x000000014b147824 */ /* 0x000fe200078e0296 */
[----:B------:R-:W-:Y:S01]  /*8200*/  ISETP.NE.AND P0, PT, R169, 0x2, PT ;  /* 0x00000002a900780c */ /* 0x000fe20003f05270 */
[----:B------:R-:W-:Y:S01]  /*8210*/  IMAD.IADD R21, R77, 0x1, R152 ;  /* 0x000000014d157824 */ /* 0x000fe200078e0298 */
[----:B------:R-:W-:Y:S02]  /*8220*/  ISETP.NE.AND P1, PT, R76, 0x4, PT ;  /* 0x000000044c00780c */ /* 0x000fe40003f25270 */
[----:B------:R-:W-:Y:S02]  /*8230*/  SEL R0, RZ, 0x1, P0 ;  /* 0x00000001ff007807 */ /* 0x000fe40000000000 */
[----:B------:R-:W-:Y:S02]  /*8240*/  SEL R3, RZ, 0x1, P1 ;  /* 0x00000001ff037807 */ /* 0x000fe40000800000 */
[----:B------:R-:W-:Y:S02]  /*8250*/  LOP3.LUT R161, R161, R0, RZ, 0x3c, !PT ;  /* 0x00000000a1a17212 */ /* 0x000fe400078e3cff */
[----:B------:R-:W-:Y:S02]  /*8260*/  LOP3.LUT R162, R162, R3, RZ, 0x3c, !PT ;  /* 0x00000003a2a27212 */ /* 0x000fe400078e3cff */
[----:B------:R-:W-:Y:S02]  /*8270*/  @P2 R2UR UR36, R158 ;  /* 0x000000009e2422ca */ /* 0x000fe400000e0000 */
[----:B------:R-:W-:Y:S02]  /*8280*/  SEL R169, R169, RZ, P0 ;  /* 0x000000ffa9a97207 */ /* 0x000fe40000000000 */
[----:B------:R-:W-:Y:S01]  /*8290*/  SEL R76, R76, RZ, P1 ;  /* 0x000000ff4c4c7207 */ /* 0x000fe20000800000 */
[----:B------:R-:W-:Y:S10]  /*82a0*/  @P2 BRA `(.L_x_105) ;  /* 0xffffffc400842947 */ /* 0x000ff4000383ffff */
[----:B------:R-:W-:Y:S05]  /*82b0*/  EXIT ;  /* 0x000000000000794d */ /* 0x000fea0003800000 */
.L_x_19:
[----:B--2---:R2:W1:Y:S02]  /*82c0*/  SYNCS.PHASECHK.TRANS64.TRYWAIT P0, [R3+URZ+0xf0], R2 ;  /* 0x0000f002030075a7 */ /* 0x00446400080011ff */
[----:B-1----:R-:W-:Y:S05]  /*82d0*/  @!P0 NANOSLEEP.SYNCS 0x989680 ;  /* 0x009896800000895d */ /* 0x002fea0003900000 */
[----:B------:R-:W1:Y:S02]  /*82e0*/  @!P0 SYNCS.PHASECHK.TRANS64 P0, [R3+URZ+0xf0], R2 ;  /* 0x0000f002030085a7 */ /* 0x000e6400080010ff */
[----:B-1----:R-:W-:Y:S05]  /*82f0*/  @!P0 BRA `(.L_x_19) ;  /* 0xfffffffc00f08947 */ /* 0x002fea000383ffff */
[----:B------:R-:W-:Y:S05]  /*8300*/  BRA `(.L_x_106) ;  /* 0xffffff9000b07947 */ /* 0x000fea000383ffff */
.L_x_22:
[----:B-1----:R-:W-:-:S07]  /*8310*/  MOV R2, UR33 ;  /* 0x0000002100027c02 */ /* 0x002fce0008000f00 */
.L_x_107:
[----:B-1----:R1:W2:Y:S02]  /*8320*/  SYNCS.PHASECHK.TRANS64.TRYWAIT P0, [R2+URZ+0x28], R5 ;  /* 0x00002805020075a7 */ /* 0x0022a400080011ff */
[----:B--2---:R-:W-:Y:S05]  /*8330*/  @!P0 NANOSLEEP.SYNCS 0x989680 ;  /* 0x009896800000895d */ /* 0x004fea0003900000 */
[----:B------:R-:W2:Y:S02]  /*8340*/  @!P0 SYNCS.PHASECHK.TRANS64 P0, [R2+URZ+0x28], R5 ;  /* 0x00002805020085a7 */ /* 0x000ea400080010ff */
[----:B--2---:R-:W-:Y:S05]  /*8350*/  @!P0 BRA `(.L_x_107) ;  /* 0xfffffffc00f08947 */ /* 0x004fea000383ffff */
[----:B------:R-:W-:Y:S05]  /*8360*/  BRA `(.L_x_21) ;  /* 0xffffff9400007947 */ /* 0x000fea000383ffff */
.L_x_28:
[----:B-1----:R-:W-:-:S07]  /*8370*/  MOV R2, UR17 ;  /* 0x0000001100027c02 */ /* 0x002fce0008000f00 */
.L_x_108:
[----:B-1----:R1:W2:Y:S02]  /*8380*/  SYNCS.PHASECHK.TRANS64.TRYWAIT P0, [R2+URZ+0x28], R5 ;  /* 0x00002805020075a7 */ /* 0x0022a400080011ff */
[----:B--2---:R-:W-:Y:S05]  /*8390*/  @!P0 NANOSLEEP.SYNCS 0x989680 ;  /* 0x009896800000895d */ /* 0x004fea0003900000 */
[----:B------:R-:W2:Y:S02]  /*83a0*/  @!P0 SYNCS.PHASECHK.TRANS64 P0, [R2+URZ+0x28], R5 ;  /* 0x00002805020085a7 */ /* 0x000ea400080010ff */
[----:B--2---:R-:W-:Y:S05]  /*83b0*/  @!P0 BRA `(.L_x_108) ;  /* 0xfffffffc00f08947 */ /* 0x004fea000383ffff */
[----:B------:R-:W-:Y:S05]  /*83c0*/  BRA `(.L_x_27) ;  /* 0xffffff9400a47947 */ /* 0x000fea000383ffff */
.L_x_32:
[----:B-1----:R1:W2:Y:S02]  /*83d0*/  SYNCS.PHASECHK.TRANS64.TRYWAIT P0, [R2+URZ+0x80], R3 ;  /* 0x00008003020075a7 */ /* 0x0022a400080011ff */
[----:B--2---:R-:W-:Y:S05]  /*83e0*/  @!P0 NANOSLEEP.SYNCS 0x989680 ;  /* 0x009896800000895d */ /* 0x004fea0003900000 */
[----:B------:R-:W2:Y:S02]  /*83f0*/  @!P0 SYNCS.PHASECHK.TRANS64 P0, [R2+URZ+0x80], R3 ;  /* 0x00008003020085a7 */ /* 0x000ea400080010ff */
[----:B--2---:R-:W-:Y:S05]  /*8400*/  @!P0 BRA `(.L_x_32) ;  /* 0xfffffffc00f08947 */ /* 0x004fea000383ffff */
[----:B------:R-:W-:Y:S05]  /*8410*/  BRA `(.L_x_109) ;  /* 0xffffff9800307947 */ /* 0x000fea000383ffff */
.L_x_36:
[----:B----4-:R-:W-:-:S07]  /*8420*/  MOV R0, UR5 ;  /* 0x0000000500007c02 */ /* 0x010fce0008000f00 */
.L_x_110:
[----:B-1----:R1:W2:Y:S02]  /*8430*/  SYNCS.PHASECHK.TRANS64.TRYWAIT P0, [R0+URZ], R3 ;  /* 0x00000003000075a7 */ /* 0x0022a400080011ff */
[----:B--2---:R-:W-:Y:S05]  /*8440*/  @!P0 NANOSLEEP.SYNCS 0x989680 ;  /* 0x009896800000895d */ /* 0x004fea0003900000 */
[----:B------:R-:W2:Y:S02]  /*8450*/  @!P0 SYNCS.PHASECHK.TRANS64 P0, [R0+URZ], R3 ;  /* 0x00000003000085a7 */ /* 0x000ea400080010ff */
[----:B--2---:R-:W-:Y:S05]  /*8460*/  @!P0 BRA `(.L_x_110) ;  /* 0xfffffffc00f08947 */ /* 0x004fea000383ffff */
[----:B------:R-:W-:Y:S05]  /*8470*/  BRA `(.L_x_111) ;  /* 0xffffff9c00a07947 */ /* 0x000fea000383ffff */
.L_x_37:
[----:B----4-:R-:W-:-:S07]  /*8480*/  MOV R0, UR5 ;  /* 0x0000000500007c02 */ /* 0x010fce0008000f00 */
.L_x_112:
[----:B-1----:R1:W2:Y:S02]  /*8490*/  SYNCS.PHASECHK.TRANS64.TRYWAIT P0, [R0+URZ], R3 ;  /* 0x00000003000075a7 */ /* 0x0022a400080011ff */
[----:B--2---:R-:W-:Y:S05]  /*84a0*/  @!P0 NANOSLEEP.SYNCS 0x989680 ;  /* 0x009896800000895d */ /* 0x004fea0003900000 */
[----:B------:R-:W2:Y:S02]  /*84b0*/  @!P0 SYNCS.PHASECHK.TRANS64 P0, [R0+URZ], R3 ;  /* 0x00000003000085a7 */ /* 0x000ea400080010ff */
[----:B--2---:R-:W-:Y:S05]  /*84c0*/  @!P0 BRA `(.L_x_112) ;  /* 0xfffffffc00f08947 */ /* 0x004fea000383ffff */
[----:B------:R-:W-:Y:S05]  /*84d0*/  BRA `(.L_x_113) ;  /* 0xffffff9c00ac7947 */ /* 0x000fea000383ffff */
.L_x_38:
[----:B----4-:R-:W-:-:S07]  /*84e0*/  MOV R0, UR5 ;  /* 0x0000000500007c02 */ /* 0x010fce0008000f00 */
.L_x_114:
[----:B-1----:R1:W2:Y:S02]  /*84f0*/  SYNCS.PHASECHK.TRANS64.TRYWAIT P0, [R0+URZ], R3 ;  /* 0x00000003000075a7 */ /* 0x0022a400080011ff */
[----:B--2---:R-:W-:Y:S05]  /*8500*/  @!P0 NANOSLEEP.SYNCS 0x989680 ;  /* 0x009896800000895d */ /* 0x004fea0003900000 */
[----:B------:R-:W2:Y:S02]  /*8510*/  @!P0 SYNCS.PHASECHK.TRANS64 P0, [R0+URZ], R3 ;  /* 0x00000003000085a7 */ /* 0x000ea400080010ff */
[----:B--2---:R-:W-:Y:S05]  /*8520*/  @!P0 BRA `(.L_x_114) ;  /* 0xfffffffc00f08947 */ /* 0x004fea000383ffff */
[----:B------:R-:W-:Y:S05]  /*8530*/  BRA `(.L_x_115) ;  /* 0xffffff9c00b87947 */ /* 0x000fea000383ffff */
.L_x_39:
[----:B----4-:R-:W-:-:S07]  /*8540*/  MOV R0, UR5 ;  /* 0x0000000500007c02 */ /* 0x010fce0008000f00 */
.L_x_116:
[----:B-1----:R1:W2:Y:S02]  /*8550*/  SYNCS.PHASECHK.TRANS64.TRYWAIT P0, [R0+URZ], R3 ;  /* 0x00000003000075a7 */ /* 0x0022a400080011ff */
[----:B--2---:R-:W-:Y:S05]  /*8560*/  @!P0 NANOSLEEP.SYNCS 0x989680 ;  /* 0x009896800000895d */ /* 0x004fea0003900000 */
[----:B------:R-:W2:Y:S02]  /*8570*/  @!P0 SYNCS.PHASECHK.TRANS64 P0, [R0+URZ], R3 ;  /* 0x00000003000085a7 */ /* 0x000ea400080010ff */
[----:B--2---:R-:W-:Y:S05]  /*8580*/  @!P0 BRA `(.L_x_116) ;  /* 0xfffffffc00f08947 */ /* 0x004fea000383ffff */
[----:B------:R-:W-:Y:S05]  /*8590*/  BRA `(.L_x_117) ;  /* 0xffffff9c00c47947 */ /* 0x000fea000383ffff */
.L_x_42:
[----:B-1----:R1:W2:Y:S02]  /*85a0*/  SYNCS.PHASECHK.TRANS64.TRYWAIT P0, [R0+URZ+0xe0], R5 ;  /* 0x0000e005000075a7 */ /* 0x0022a400080011ff */
[----:B--2---:R-:W-:Y:S05]  /*85b0*/  @!P0 NANOSLEEP.SYNCS 0x989680 ;  /* 0x009896800000895d */ /* 0x004fea0003900000 */
[----:B------:R-:W2:Y:S02]  /*85c0*/  @!P0 SYNCS.PHASECHK.TRANS64 P0, [R0+URZ+0xe0], R5 ;  /* 0x0000e005000085a7 */ /* 0x000ea400080010ff */
[----:B--2---:R-:W-:Y:S05]  /*85d0*/  @!P0 BRA `(.L_x_42) ;  /* 0xfffffffc00f08947 */ /* 0x004fea000383ffff */
[----:B------:R-:W-:Y:S05]  /*85e0*/  BRA `(.L_x_118) ;  /* 0xffffffa000207947 */ /* 0x000fea000383ffff */
.L_x_43:
[----:B------:R-:W-:-:S07]  /*85f0*/  MOV R0, UR5 ;  /* 0x0000000500007c02 */ /* 0x000fce0008000f00 */
.L_x_119:
[----:B-1----:R1:W2:Y:S02]  /*8600*/  SYNCS.PHASECHK.TRANS64.TRYWAIT P0, [R0+URZ+0x90], R5 ;  /* 0x00009005000075a7 */ /* 0x0022a400080011ff */
[----:B--2---:R-:W-:Y:S05]  /*8610*/  @!P0 NANOSLEEP.SYNCS 0x989680 ;  /* 0x009896800000895d */ /* 0x004fea0003900000 */
[----:B------:R-:W2:Y:S02]  /*8620*/  @!P0 SYNCS.PHASECHK.TRANS64 P0, [R0+URZ+0x90], R5 ;  /* 0x00009005000085a7 */ /* 0x000ea400080010ff */
[----:B--2---:R-:W-:Y:S05]  /*8630*/  @!P0 BRA `(.L_x_119) ;  /* 0xfffffffc00f08947 */ /* 0x004fea000383ffff */
[----:B------:R-:W-:Y:S05]  /*8640*/  BRA `(.L_x_120) ;  /* 0xffffffa000307947 */ /* 0x000fea000383ffff */
.L_x_44:
[----:B-1----:R1:W2:Y:S02]  /*8650*/  SYNCS.PHASECHK.TRANS64.TRYWAIT P1, [R0+URZ+0x80], R5 ;  /* 0x00008005000075a7 */ /* 0x0022a400080211ff */
[----:B--2---:R-:W-:Y:S05]  /*8660*/  @!P1 NANOSLEEP.SYNCS 0x989680 ;  /* 0x009896800000995d */ /* 0x004fea0003900000 */
[----:B------:R-:W2:Y:S02]  /*8670*/  @!P1 SYNCS.PHASECHK.TRANS64 P1, [R0+URZ+0x80], R5 ;  /* 0x00008005000095a7 */ /* 0x000ea400080210ff */
[----:B--2---:R-:W-:Y:S05]  /*8680*/  @!P1 BRA `(.L_x_44) ;  /* 0xfffffffc00f09947 */ /* 0x004fea000383ffff */
[----:B------:R-:W-:Y:S05]  /*8690*/  BRA `(.L_x_121) ;  /* 0xffffffa000607947 */ /* 0x000fea000383ffff */
.L_x_47:
[----:B------:R-:W-:-:S07]  /*86a0*/  MOV R0, UR5 ;  /* 0x0000000500007c02 */ /* 0x000fce0008000f00 */
.L_x_122:
[----:B-1----:R1:W2:Y:S02]  /*86b0*/  SYNCS.PHASECHK.TRANS64.TRYWAIT P0, [R0+URZ+0x90], R3 ;  /* 0x00009003000075a7 */ /* 0x0022a400080011ff */
[----:B--2---:R-:W-:Y:S05]  /*86c0*/  @!P0 NANOSLEEP.SYNCS 0x989680 ;  /* 0x009896800000895d */ /* 0x004fea0003900000 */
[----:B------:R-:W2:Y:S02]  /*86d0*/  @!P0 SYNCS.PHASECHK.TRANS64 P0, [R0+URZ+0x90], R3 ;  /* 0x00009003000085a7 */ /* 0x000ea400080010ff */
[----:B--2---:R-:W-:Y:S05]  /*86e0*/  @!P0 BRA `(.L_x_122) ;  /* 0xfffffffc00f08947 */ /* 0x004fea000383ffff */
[----:B------:R-:W-:Y:S05]  /*86f0*/  BRA `(.L_x_46) ;  /* 0xffffffa000b47947 */ /* 0x000fea000383ffff */
.L_x_54:
[----:B-1----:R1:W2:Y:S02]  /*8700*/  SYNCS.PHASECHK.TRANS64.TRYWAIT P1, [R0+URZ+0x80], R5 ;  /* 0x00008005000075a7 */ /* 0x0022a400080211ff */
[----:B--2---:R-:W-:Y:S05]  /*8710*/  @!P1 NANOSLEEP.SYNCS 0x989680 ;  /* 0x009896800000995d */ /* 0x004fea0003900000 */
[----:B------:R-:W2:Y:S02]  /*8720*/  @!P1 SYNCS.PHASECHK.TRANS64 P1, [R0+URZ+0x80], R5 ;  /* 0x00008005000095a7 */ /* 0x000ea400080210ff */
[----:B--2---:R-:W-:Y:S05]  /*8730*/  @!P1 BRA `(.L_x_54) ;  /* 0xfffffffc00f09947 */ /* 0x004fea000383ffff */
[----:B------:R-:W-:Y:S05]  /*8740*/  BRA `(.L_x_123) ;  /* 0xffffffa800147947 */ /* 0x000fea000383ffff */
.L_x_55:
[----:B------:R-:W-:-:S07]  /*8750*/  MOV R3, UR8 ;  /* 0x0000000800037c02 */ /* 0x000fce0008000f00 */
.L_x_124:
[----:B-1----:R1:W2:Y:S02]  /*8760*/  SYNCS.PHASECHK.TRANS64.TRYWAIT P0, [R3+URZ+0xc0], R0 ;  /* 0x0000c000030075a7 */ /* 0x0022a400080011ff */
[----:B--2---:R-:W-:Y:S05]  /*8770*/  @!P0 NANOSLEEP.SYNCS 0x989680 ;  /* 0x009896800000895d */ /* 0x004fea0003900000 */
[----:B------:R-:W2:Y:S02]  /*8780*/  @!P0 SYNCS.PHASECHK.TRANS64 P0, [R3+URZ+0xc0], R0 ;  /* 0x0000c000030085a7 */ /* 0x000ea400080010ff */
[----:B--2---:R-:W-:Y:S05]  /*8790*/  @!P0 BRA `(.L_x_124) ;  /* 0xfffffffc00f08947 */ /* 0x004fea000383ffff */
[----:B------:R-:W-:Y:S05]  /*87a0*/  BRA `(.L_x_125) ;  /* 0xffffffa8004c7947 */ /* 0x000fea000383ffff */
.L_x_58:
[----:B------:R-:W-:Y:S07]  /*87b0*/  MOV R0, UR7 ;  /* 0x0000000700007c02 */ /* 0x000fee0008000f00 */
.L_x_126:
[----:B-1----:R1:W2:Y:S02]  /*87c0*/  SYNCS.PHASECHK.TRANS64.TRYWAIT P0, [R0+URZ], R3 ;  /* 0x00000003000075a7 */ /* 0x0022a400080011ff */
[----:B--2---:R-:W-:Y:S05]  /*87d0*/  @!P0 NANOSLEEP.SYNCS 0x989680 ;  /* 0x009896800000895d */ /* 0x004fea0003900000 */
[----:B------:R-:W2:Y:S02]  /*87e0*/  @!P0 SYNCS.PHASECHK.TRANS64 P0, [R0+URZ], R3 ;  /* 0x00000003000085a7 */ /* 0x000ea400080010ff */
[----:B--2---:R-:W-:Y:S05]  /*87f0*/  @!P0 BRA `(.L_x_126) ;  /* 0xfffffffc00f08947 */ /* 0x004fea000383ffff */
[----:B------:R-:W-:Y:S05]  /*8800*/  BRA `(.L_x_57) ;  /* 0xffffffa800687947 */ /* 0x000fea000383ffff */
.L_x_61:
[----:B------:R-:W-:-:S07]  /*8810*/  MOV R0, UR5 ;  /* 0x0000000500007c02 */ /* 0x000fce0008000f00 */
.L_x_127:
[----:B--2---:R2:W3:Y:S02]  /*8820*/  SYNCS.PHASECHK.TRANS64.TRYWAIT P0, [R0+URZ], R3 ;  /* 0x00000003000075a7 */ /* 0x0044e400080011ff */
[----:B---3--:R-:W-:Y:S05]  /*8830*/  @!P0 NANOSLEEP.SYNCS 0x989680 ;  /* 0x009896800000895d */ /* 0x008fea0003900000 */
[----:B------:R-:W3:Y:S02]  /*8840*/  @!P0 SYNCS.PHASECHK.TRANS64 P0, [R0+URZ], R3 ;  /* 0x00000003000085a7 */ /* 0x000ee400080010ff */
[----:B---3--:R-:W-:Y:S05]  /*8850*/  @!P0 BRA `(.L_x_127) ;  /* 0xfffffffc00f08947 */ /* 0x008fea000383ffff */
[----:B------:R-:W-:Y:S05]  /*8860*/  BRA `(.L_x_128) ;  /* 0xffffffac001c7947 */ /* 0x000fea000383ffff */
.L_x_62:
[----:B------:R-:W-:-:S07]  /*8870*/  MOV R0, UR5 ;  /* 0x0000000500007c02 */ /* 0x000fce0008000f00 */
.L_x_129:
[----:B-1----:R1:W2:Y:S02]  /*8880*/  SYNCS.PHASECHK.TRANS64.TRYWAIT P0, [R0+URZ], R3 ;  /* 0x00000003000075a7 */ /* 0x0022a400080011ff */
[----:B--2---:R-:W-:Y:S05]  /*8890*/  @!P0 NANOSLEEP.SYNCS 0x989680 ;  /* 0x009896800000895d */ /* 0x004fea0003900000 */
[----:B------:R-:W2:Y:S02]  /*88a0*/  @!P0 SYNCS.PHASECHK.TRANS64 P0, [R0+URZ], R3 ;  /* 0x00000003000085a7 */ /* 0x000ea400080010ff */
[----:B--2---:R-:W-:Y:S05]  /*88b0*/  @!P0 BRA `(.L_x_129) ;  /* 0xfffffffc00f08947 */ /* 0x004fea000383ffff */
[----:B------:R-:W-:Y:S05]  /*88c0*/  BRA `(.L_x_130) ;  /* 0xffffffac00287947 */ /* 0x000fea000383ffff */
.L_x_63:
[----:B------:R-:W-:-:S07]  /*88d0*/  MOV R0, UR5 ;  /* 0x0000000500007c02 */ /* 0x000fce0008000f00 */
.L_x_131:
[----:B-1----:R1:W2:Y:S02]  /*88e0*/  SYNCS.PHASECHK.TRANS64.TRYWAIT P0, [R0+URZ], R3 ;  /* 0x00000003000075a7 */ /* 0x0022a400080011ff */
[----:B--2---:R-:W-:Y:S05]  /*88f0*/  @!P0 NANOSLEEP.SYNCS 0x989680 ;  /* 0x009896800000895d */ /* 0x004fea0003900000 */
[----:B------:R-:W2:Y:S02]  /*8900*/  @!P0 SYNCS.PHASECHK.TRANS64 P0, [R0+URZ], R3 ;  /* 0x00000003000085a7 */ /* 0x000ea400080010ff */
[----:B--2---:R-:W-:Y:S05]  /*8910*/  @!P0 BRA `(.L_x_131) ;  /* 0xfffffffc00f08947 */ /* 0x004fea000383ffff */
[----:B------:R-:W-:Y:S05]  /*8920*/  BRA `(.L_x_132) ;  /* 0xffffffac00347947 */ /* 0x000fea000383ffff */
.L_x_64:
[----:B------:R-:W-:-:S07]  /*8930*/  MOV R0, UR7 ;  /* 0x0000000700007c02 */ /* 0x000fce0008000f00 */
.L_x_133:
[----:B-1----:R1:W2:Y:S02]  /*8940*/  SYNCS.PHASECHK.TRANS64.TRYWAIT P0, [R0+URZ], R3 ;  /* 0x00000003000075a7 */ /* 0x0022a400080011ff */
[----:B--2---:R-:W-:Y:S05]  /*8950*/  @!P0 NANOSLEEP.SYNCS 0x989680 ;  /* 0x009896800000895d */ /* 0x004fea0003900000 */
[----:B------:R-:W2:Y:S02]  /*8960*/  @!P0 SYNCS.PHASECHK.TRANS64 P0, [R0+URZ], R3 ;  /* 0x00000003000085a7 */ /* 0x000ea400080010ff */
[----:B--2---:R-:W-:Y:S05]  /*8970*/  @!P0 BRA `(.L_x_133) ;  /* 0xfffffffc00f08947 */ /* 0x004fea000383ffff */
[----:B------:R-:W-:Y:S05]  /*8980*/  BRA `(.L_x_134) ;  /* 0xffffffac00407947 */ /* 0x000fea000383ffff */
.L_x_69:
[----:B--2---:R2:W3:Y:S02]  /*8990*/  SYNCS.PHASECHK.TRANS64.TRYWAIT P0, [R0+URZ+0x80], R3 ;  /* 0x00008003000075a7 */ /* 0x0044e400080011ff */
[----:B---3--:R-:W-:Y:S05]  /*89a0*/  @!P0 NANOSLEEP.SYNCS 0x989680 ;  /* 0x009896800000895d */ /* 0x008fea0003900000 */
[----:B------:R-:W3:Y:S02]  /*89b0*/  @!P0 SYNCS.PHASECHK.TRANS64 P0, [R0+URZ+0x80], R3 ;  /* 0x00008003000085a7 */ /* 0x000ee400080010ff */
[----:B---3--:R-:W-:Y:S05]  /*89c0*/  @!P0 BRA `(.L_x_69) ;  /* 0xfffffffc00f08947 */ /* 0x008fea000383ffff */
[----:B------:R-:W-:Y:S05]  /*89d0*/  BRA `(.L_x_135) ;  /* 0xffffffb000447947 */ /* 0x000fea000383ffff */
.L_x_72:
[----:B------:R-:W-:Y:S07]  /*89e0*/  MOV R0, UR7 ;  /* 0x0000000700007c02 */ /* 0x000fee0008000f00 */
.L_x_136:
[----:B--2---:R2:W3:Y:S02]  /*89f0*/  SYNCS.PHASECHK.TRANS64.TRYWAIT P0, [R0+URZ+0x78], R3 ;  /* 0x00007803000075a7 */ /* 0x0044e400080011ff */
[----:B---3--:R-:W-:Y:S05]  /*8a00*/  @!P0 NANOSLEEP.SYNCS 0x989680 ;  /* 0x009896800000895d */ /* 0x008fea0003900000 */
[----:B------:R-:W3:Y:S02]  /*8a10*/  @!P0 SYNCS.PHASECHK.TRANS64 P0, [R0+URZ+0x78], R3 ;  /* 0x00007803000085a7 */ /* 0x000ee400080010ff */
[----:B---3--:R-:W-:Y:S05]  /*8a20*/  @!P0 BRA `(.L_x_136) ;  /* 0xfffffffc00f08947 */ /* 0x008fea000383ffff */
[----:B------:R-:W-:Y:S05]  /*8a30*/  BRA `(.L_x_71) ;  /* 0xffffffb400247947 */ /* 0x000fea000383ffff */
.L_x_75:
[----:B--2---:R-:W-:Y:S07]  /*8a40*/  MOV R3, UR7 ;  /* 0x0000000700037c02 */ /* 0x004fee0008000f00 */
.L_x_137:
[----:B-1----:R1:W2:Y:S02]  /*8a50*/  SYNCS.PHASECHK.TRANS64.TRYWAIT P0, [R3+URZ+0x60], R12 ;  /* 0x0000600c030075a7 */ /* 0x0022a400080011ff */
[----:B--2---:R-:W-:Y:S05]  /*8a60*/  @!P0 NANOSLEEP.SYNCS 0x989680 ;  /* 0x009896800000895d */ /* 0x004fea0003900000 */
[----:B------:R-:W2:Y:S02]  /*8a70*/  @!P0 SYNCS.PHASECHK.TRANS64 P0, [R3+URZ+0x60], R12 ;  /* 0x0000600c030085a7 */ /* 0x000ea400080010ff */
[----:B--2---:R-:W-:Y:S05]  /*8a80*/  @!P0 BRA `(.L_x_137) ;  /* 0xfffffffc00f08947 */ /* 0x004fea000383ffff */
[----:B------:R-:W-:Y:S05]  /*8a90*/  BRA `(.L_x_138) ;  /* 0xffffffb4009c7947 */ /* 0x000fea000383ffff */
.L_x_76:
[----:B------:R-:W-:Y:S07]  /*8aa0*/  MOV R3, UR7 ;  /* 0x0000000700037c02 */ /* 0x000fee0008000f00 */
.L_x_139:
[----:B-1----:R1:W2:Y:S02]  /*8ab0*/  SYNCS.PHASECHK.TRANS64.TRYWAIT P0, [R3+URZ+0x68], R12 ;  /* 0x0000680c030075a7 */ /* 0x0022a400080011ff */
[----:B--2---:R-:W-:Y:S05]  /*8ac0*/  @!P0 NANOSLEEP.SYNCS 0x989680 ;  /* 0x009896800000895d */ /* 0x004fea0003900000 */
[----:B------:R-:W2:Y:S02]  /*8ad0*/  @!P0 SYNCS.PHASECHK.TRANS64 P0, [R3+URZ+0x68], R12 ;  /* 0x0000680c030085a7 */ /* 0x000ea400080010ff */
[----:B--2---:R-:W-:Y:S05]  /*8ae0*/  @!P0 BRA `(.L_x_139) ;  /* 0xfffffffc00f08947 */ /* 0x004fea000383ffff */
[----:B------:R-:W-:Y:S05]  /*8af0*/  BRA `(.L_x_140) ;  /* 0xffffffb8001c7947 */ /* 0x000fea000383ffff */
.L_x_78:
[----:B------:R-:W-:-:S07]  /*8b00*/  MOV R0, UR7 ;  /* 0x0000000700007c02 */ /* 0x000fce0008000f00 */
.L_x_141:
[----:B-1----:R1:W3:Y:S02]  /*8b10*/  SYNCS.PHASECHK.TRANS64.TRYWAIT P0, [R0+URZ+0x60], R3 ;  /* 0x00006003000075a7 */ /* 0x0022e400080011ff */
[----:B---3--:R-:W-:Y:S05]  /*8b20*/  @!P0 NANOSLEEP.SYNCS 0x989680 ;  /* 0x009896800000895d */ /* 0x008fea0003900000 */
[----:B------:R-:W3:Y:S02]  /*8b30*/  @!P0 SYNCS.PHASECHK.TRANS64 P0, [R0+URZ+0x60], R3 ;  /* 0x00006003000085a7 */ /* 0x000ee400080010ff */
[----:B---3--:R-:W-:Y:S05]  /*8b40*/  @!P0 BRA `(.L_x_141) ;  /* 0xfffffffc00f08947 */ /* 0x008fea000383ffff */
[----:B------:R-:W-:Y:S05]  /*8b50*/  BRA `(.L_x_142) ;  /* 0xffffffb8008c7947 */ /* 0x000fea000383ffff */
.L_x_80:
[----:B--2---:R2:W4:Y:S02]  /*8b60*/  SYNCS.PHASECHK.TRANS64.TRYWAIT P0, [R0+URZ+0x80], R3 ;  /* 0x00008003000075a7 */ /* 0x00452400080011ff */
[----:B----4-:R-:W-:Y:S05]  /*8b70*/  @!P0 NANOSLEEP.SYNCS 0x989680 ;  /* 0x009896800000895d */ /* 0x010fea0003900000 */
[----:B------:R-:W4:Y:S02]  /*8b80*/  @!P0 SYNCS.PHASECHK.TRANS64 P0, [R0+URZ+0x80], R3 ;  /* 0x00008003000085a7 */ /* 0x000f2400080010ff */
[----:B----4-:R-:W-:Y:S05]  /*8b90*/  @!P0 BRA `(.L_x_80) ;  /* 0xfffffffc00f08947 */ /* 0x010fea000383ffff */
[----:B------:R-:W-:Y:S05]  /*8ba0*/  BRA `(.L_x_143) ;  /* 0xffffffbc00587947 */ /* 0x000fea000383ffff */
.L_x_91:
[----:B-1----:R1:W3:Y:S02]  /*8bb0*/  SYNCS.PHASECHK.TRANS64.TRYWAIT P1, [R3+URZ+0x50], R0 ;  /* 0x00005000030075a7 */ /* 0x0022e400080211ff */
[----:B---3--:R-:W-:Y:S05]  /*8bc0*/  @!P1 NANOSLEEP.SYNCS 0x989680 ;  /* 0x009896800000995d */ /* 0x008fea0003900000 */
[----:B------:R-:W3:Y:S02]  /*8bd0*/  @!P1 SYNCS.PHASECHK.TRANS64 P1, [R3+URZ+0x50], R0 ;  /* 0x00005000030095a7 */ /* 0x000ee400080210ff */
[----:B---3--:R-:W-:Y:S05]  /*8be0*/  @!P1 BRA `(.L_x_91) ;  /* 0xfffffffc00f09947 */ /* 0x008fea000383ffff */
[----:B------:R-:W-:Y:S05]  /*8bf0*/  BRA `(.L_x_90) ;  /* 0xffffffc800807947 */ /* 0x000fea000383ffff */
.L_x_93:
[----:B---3--:R3:W4:Y:S02]  /*8c00*/  SYNCS.PHASECHK.TRANS64.TRYWAIT P0, [R116+URZ+0xa0], R5 ;  /* 0x0000a005740075a7 */ /* 0x00872400080011ff */
[----:B----4-:R-:W-:Y:S05]  /*8c10*/  @!P0 NANOSLEEP.SYNCS 0x989680 ;  /* 0x009896800000895d */ /* 0x010fea0003900000 */
[----:B------:R-:W4:Y:S02]  /*8c20*/  @!P0 SYNCS.PHASECHK.TRANS64 P0, [R116+URZ+0xa0], R5 ;  /* 0x0000a005740085a7 */ /* 0x000f2400080010ff */
[----:B----4-:R-:W-:Y:S05]  /*8c30*/  @!P0 BRA `(.L_x_93) ;  /* 0xfffffffc00f08947 */ /* 0x010fea000383ffff */
[----:B------:R-:W-:Y:S05]  /*8c40*/  BRA `(.L_x_92) ;  /* 0xffffffc800dc7947 */ /* 0x000fea000383ffff */
.L_x_101:
[----:B--2---:R2:W3:Y:S02]  /*8c50*/  SYNCS.PHASECHK.TRANS64.TRYWAIT P0, [R125+URZ+0x50], R0 ;  /* 0x000050007d0075a7 */ /* 0x0044e400080011ff */
[----:B---3--:R-:W-:Y:S05]  /*8c60*/  @!P0 NANOSLEEP.SYNCS 0x989680 ;  /* 0x009896800000895d */ /* 0x008fea0003900000 */
[----:B------:R-:W3:Y:S02]  /*8c70*/  @!P0 SYNCS.PHASECHK.TRANS64 P0, [R125+URZ+0x50], R0 ;  /* 0x000050007d0085a7 */ /* 0x000ee400080010ff */
[----:B---3--:R-:W-:Y:S05]  /*8c80*/  @!P0 BRA `(.L_x_101) ;  /* 0xfffffffc00f08947 */ /* 0x008fea000383ffff */
[----:B------:R-:W-:Y:S05]  /*8c90*/  BRA `(.L_x_100) ;  /* 0xffffffdc00e07947 */ /* 0x000fea000383ffff */
        .weak           $__internal_0_$__cuda_sm10x_tcgen05_guardrail_trap_col_being_dealloced_not_returned_by_alloc
        .type           $__internal_0_$__cuda_sm10x_tcgen05_guardrail_trap_col_being_dealloced_not_returned_by_alloc,@function
        .size           $__internal_0_$__cuda_sm10x_tcgen05_guardrail_trap_col_being_dealloced_not_returned_by_alloc,($__internal_1_$__cuda_sm10x_tcgen05_guardrail_trap_phase_invalid_during_alloc - $__internal_0_$__cuda_sm10x_tcgen05_guardrail_trap_col_being_dealloced_not_returned_by_alloc)
$__internal_0_$__cuda_sm10x_tcgen05_guardrail_trap_col_being_dealloced_not_returned_by_alloc:
[----:B------:R-:W-:Y:S05]  /*8ca0*/  BPT.TRAP 0x1 ;  /* 0x000000040000795c */ /* 0x000fea0000300000 */
[----:B------:R-:W-:-:S04]  /*8cb0*/  HFMA2 R3, -RZ, RZ, 0, 0 ;  /* 0x00000000ff037431 */ /* 0x000fc800000001ff */
[----:B------:R-:W-:Y:S05]  /*8cc0*/  RET.REL.NODEC R2 `(_ZN7cutlass13device_kernelINS_4gemm6kernel13GemmUniversalIN4cute5tupleIJiiiiEEENS1_10collective13CollectiveMmaINS1_35MainloopSm100TmaUmmaWarpSpecializedILi5ELi2ELi4ENS5_IJNS4_1CILi1EEESB_SB_EEEEENS5_IJNSA_ILi128EEESE_NSA_ILi64EEEEEEaNS5_IJlSB_lEEEaSH_NS4_8TiledMMAINS4_8MMA_AtomIJNS4_15SM100_MMA_S8_SSIaaiLi128ELi128ELNS4_4UMMA5MajorE0ELSM_0ELNSL_8SaturateE0EEEEEENS4_6LayoutISC_NS5_IJNSA_ILi0EEESR_SR_EEEEENS5_IJNS4_10UnderscoreESU_SU_EEEEENS4_13SM90_TMA_LOADENS4_14ComposedLayoutINS4_7SwizzleILi2ELi4ELi3EEENS4_18smem_ptr_flag_bitsILi8EEENSQ_INS5_IJNSA_ILi8EEESF_EEENS5_IJSF_SB_EEEEEEEvNS4_8identityESX_S17_vS18_EENS_8epilogue10collective18CollectiveEpilogueINS1A_23Sm100TmaWarpSpecializedILi2ELi2ELi64ELb0ELb0EEEJSG_NS5_IJNSQ_ISE_SB_EENSQ_ISF_SB_EEEEEaSH_aSH_NS1A_6fusion15FusionCallbacksIS1E_NS1I_17LinearCombinationIaiaiLNS_15FloatRoundStyleE2EEESG_S1H_JEEENS4_5SM1004TMEM4LOAD26SM100_TMEM_LOAD_32dp32b64xESX_S17_NS4_39AutoVectorizingCopyWithAssumedAlignmentILi128EEENS4_14SM90_TMA_STOREES17_S1T_S1T_EEEvvEEEEvNT_6ParamsE) ;  /* 0xffffff7002cc7950 */ /* 0x000fea0003c3ffff */
        .weak           $__internal_1_$__cuda_sm10x_tcgen05_guardrail_trap_phase_invalid_during_alloc
        .type           $__internal_1_$__cuda_sm10x_tcgen05_guardrail_trap_phase_invalid_during_alloc,@function
        .size           $__internal_1_$__cuda_sm10x_tcgen05_guardrail_trap_phase_invalid_during_alloc,($__internal_2_$__cuda_sm10x_tcgen05_guardrail_trap_unallocated_columns_being_dealloced - $__internal_1_$__cuda_sm10x_tcgen05_guardrail_trap_phase_invalid_during_alloc)
$__internal_1_$__cuda_sm10x_tcgen05_guardrail_trap_phase_invalid_during_alloc:
[----:B------:R-:W-:Y:S05]  /*8cd0*/  BPT.TRAP 0x1 ;  /* 0x000000040000795c */ /* 0x000fea0000300000 */
[----:B------:R-:W-:-:S04]  /*8ce0*/  MOV R3, 0x0 ;  /* 0x0000000000037802 */ /* 0x000fc80000000f00 */
[----:B------:R-:W-:Y:S05]  /*8cf0*/  RET.REL.NODEC R2 `(_ZN7cutlass13device_kernelINS_4gemm6kernel13GemmUniversalIN4cute5tupleIJiiiiEEENS1_10collective13CollectiveMmaINS1_35MainloopSm100TmaUmmaWarpSpecializedILi5ELi2ELi4ENS5_IJNS4_1CILi1EEESB_SB_EEEEENS5_IJNSA_ILi128EEESE_NSA_ILi64EEEEEEaNS5_IJlSB_lEEEaSH_NS4_8TiledMMAINS4_8MMA_AtomIJNS4_15SM100_MMA_S8_SSIaaiLi128ELi128ELNS4_4UMMA5MajorE0ELSM_0ELNSL_8SaturateE0EEEEEENS4_6LayoutISC_NS5_IJNSA_ILi0EEESR_SR_EEEEENS5_IJNS4_10UnderscoreESU_SU_EEEEENS4_13SM90_TMA_LOADENS4_14ComposedLayoutINS4_7SwizzleILi2ELi4ELi3EEENS4_18smem_ptr_flag_bitsILi8EEENSQ_INS5_IJNSA_ILi8EEESF_EEENS5_IJSF_SB_EEEEEEEvNS4_8identityESX_S17_vS18_EENS_8epilogue10collective18CollectiveEpilogueINS1A_23Sm100TmaWarpSpecializedILi2ELi2ELi64ELb0ELb0EEEJSG_NS5_IJNSQ_ISE_SB_EENSQ_ISF_SB_EEEEEaSH_aSH_NS1A_6fusion15FusionCallbacksIS1E_NS1I_17LinearCombinationIaiaiLNS_15FloatRoundStyleE2EEESG_S1H_JEEENS4_5SM1004TMEM4LOAD26SM100_TMEM_LOAD_32dp32b64xESX_S17_NS4_39AutoVectorizingCopyWithAssumedAlignmentILi128EEENS4_14SM90_TMA_STOREES17_S1T_S1T_EEEvvEEEEvNT_6ParamsE) ;  /* 0xffffff7002c07950 */ /* 0x000fea0003c3ffff */
        .weak           $__internal_2_$__cuda_sm10x_tcgen05_guardrail_trap_unallocated_columns_being_dealloced
        .type           $__internal_2_$__cuda_sm10x_tcgen05_guardrail_trap_unallocated_columns_being_dealloced,@function
        .size           $__internal_2_$__cuda_sm10x_tcgen05_guardrail_trap_unallocated_columns_being_dealloced,(.L_x_145 - $__internal_2_$__cuda_sm10x_tcgen05_guardrail_trap_unallocated_columns_being_dealloced)
$__internal_2_$__cuda_sm10x_tcgen05_guardrail_trap_unallocated_columns_being_dealloced:
[----:B------:R-:W-:Y:S05]  /*8d00*/  BPT.TRAP 0x1 ;  /* 0x000000040000795c */ /* 0x000fea0000300000 */
[----:B------:R-:W-:-:S04]  /*8d10*/  HFMA2 R3, -RZ, RZ, 0, 0 ;  /* 0x00000000ff037431 */ /* 0x000fc800000001ff */
[----:B------:R-:W-:Y:S05]  /*8d20*/  RET.REL.NODEC R2 `(_ZN7cutlass13device_kernelINS_4gemm6kernel13GemmUniversalIN4cute5tupleIJiiiiEEENS1_10collective13CollectiveMmaINS1_35MainloopSm100TmaUmmaWarpSpecializedILi5ELi2ELi4ENS5_IJNS4_1CILi1EEESB_SB_EEEEENS5_IJNSA_ILi128EEESE_NSA_ILi64EEEEEEaNS5_IJlSB_lEEEaSH_NS4_8TiledMMAINS4_8MMA_AtomIJNS4_15SM100_MMA_S8_SSIaaiLi128ELi128ELNS4_4UMMA5MajorE0ELSM_0ELNSL_8SaturateE0EEEEEENS4_6LayoutISC_NS5_IJNSA_ILi0EEESR_SR_EEEEENS5_IJNS4_10UnderscoreESU_SU_EEEEENS4_13SM90_TMA_LOADENS4_14ComposedLayoutINS4_7SwizzleILi2ELi4ELi3EEENS4_18smem_ptr_flag_bitsILi8EEENSQ_INS5_IJNSA_ILi8EEESF_EEENS5_IJSF_SB_EEEEEEEvNS4_8identityESX_S17_vS18_EENS_8epilogue10collective18CollectiveEpilogueINS1A_23Sm100TmaWarpSpecializedILi2ELi2ELi64ELb0ELb0EEEJSG_NS5_IJNSQ_ISE_SB_EENSQ_ISF_SB_EEEEEaSH_aSH_NS1A_6fusion15FusionCallbacksIS1E_NS1I_17LinearCombinationIaiaiLNS_15FloatRoundStyleE2EEESG_S1H_JEEENS4_5SM1004TMEM4LOAD26SM100_TMEM_LOAD_32dp32b64xESX_S17_NS4_39AutoVectorizingCopyWithAssumedAlignmentILi128EEENS4_14SM90_TMA_STOREES17_S1T_S1T_EEEvvEEEEvNT_6ParamsE) ;  /* 0xffffff7002b47950 */ /* 0x000fea0003c3ffff */
.L_x_144:
[----:B------:R-:W-:-:S00]  /*8d30*/  BRA `(.L_x_144) ;  /* 0xfffffffc00fc7947 */ /* 0x000fc0000383ffff */
[----:B------:R-:W-:-:S00]  /*8d40*/  NOP ;  /* 0x0000000000007918 */ /* 0x000fc00000000000 */
        /* <DEDUP_REMOVED lines=11> */
.L_x_145:


//--------------------- .nv.global.init           --------------------------
	.section	.nv.global.init,"aw",@progbits
.nv.global.init:
	.type		$str$27,@object
	.size		$str$27,($str$28 - $str$27)
$str$27:
        /*0000*/ 	.byte	0x28, 0x61, 0x64, 0x64, 0x72, 0x65, 0x73, 0x73, 0x20, 0x26, 0x20, 0x6d, 0x61, 0x73, 0x6b, 0x29
        /*0010*/ 	.byte	0x20, 0x3d, 0x3d, 0x20, 0x30, 0x00
	.type		$str$28,@object
	.size		$str$28,($str$26 - $str$28)
$str$28:
        /*0016*/ 	.byte	0x2f, 0x74, 0x6d, 0x70, 0x2f, 0x63, 0x75, 0x74, 0x6c, 0x61, 0x73, 0x73, 0x5f, 0x73, 0x77, 0x65
        /*0026*/ 	.byte	0x65, 0x70, 0x5f, 0x73, 0x72, 0x63, 0x2f, 0x69, 0x6e, 0x63, 0x6c, 0x75, 0x64, 0x65, 0x2f, 0x63
        /*0036*/ 	.byte	0x75, 0x74, 0x65, 0x2f, 0x70, 0x6f, 0x69, 0x6e, 0x74, 0x65, 0x72, 0x5f, 0x66, 0x6c, 0x61, 0x67
        /*0046*/ 	.byte	0x67, 0x65, 0x64, 0x2e, 0x68, 0x70, 0x70, 0x00
	.type		$str$26,@object
	.size		$str$26,($str$25 - $str$26)
$str$26:
        /*004e*/ 	.byte	0x2f, 0x74, 0x6d, 0x70, 0x2f, 0x63, 0x75, 0x74, 0x6c, 0x61, 0x73, 0x73, 0x5f, 0x73, 0x77, 0x65
        /*005e*/ 	.byte	0x65, 0x70, 0x5f, 0x73, 0x72, 0x63, 0x2f, 0x69, 0x6e, 0x63, 0x6c, 0x75, 0x64, 0x65, 0x2f, 0x63
        /*006e*/ 	.byte	0x75, 0x74, 0x65, 0x2f, 0x61, 0x74, 0x6f, 0x6d, 0x2f, 0x63, 0x6f, 0x70, 0x79, 0x5f, 0x74, 0x72
        /*007e*/ 	.byte	0x61, 0x69, 0x74, 0x73, 0x5f, 0x73, 0x6d, 0x31, 0x30, 0x30, 0x2e, 0x68, 0x70, 0x70, 0x00
	.type		$str$25,@object
	.size		$str$25,(__unnamed_1 - $str$25)
$str$25:
        /*008d*/ 	.byte	0x28, 0x28, 0x75, 0x69, 0x6e, 0x74, 0x33, 0x32, 0x5f, 0x74, 0x28, 0x74, 0x68, 0x72, 0x65, 0x61
        /*009d*/ 	.byte	0x64, 0x49, 0x64, 0x78, 0x2e, 0x78, 0x29, 0x20, 0x2f, 0x20, 0x33, 0x32, 0x29, 0x20, 0x25, 0x20
        /*00ad*/ 	.byte	0x34, 0x29, 0x20, 0x3d, 0x3d, 0x20, 0x28, 0x28, 0x28, 0x74, 0x6d, 0x65, 0x6d, 0x5f, 0x61, 0x64
        /*00bd*/ 	.byte	0x64, 0x72, 0x20, 0x3e, 0x3e, 0x20, 0x31, 0x36, 0x29, 0x20, 0x2f, 0x20, 0x33, 0x32, 0x29, 0x20
        /*00cd*/ 	.byte	0x25, 0x20, 0x34, 0x29, 0x00
	.type		__unnamed_1,@object
	.size		__unnamed_1,(__unnamed_2 - __unnamed_1)
__unnamed_1:
        /*00d2*/ 	.byte	0x61, 0x75, 0x74, 0x6f, 0x20, 0x63, 0x75, 0x74, 0x65, 0x3a, 0x3a, 0x61, 0x73, 0x5f, 0x70, 0x6f
        /* <DEDUP_REMOVED lines=24> */
        /*0262*/ 	.byte	0x5d, 0x00
	.type		__unnamed_2,@object
	.size		__unnamed_2,(.L_2 - __unnamed_2)
__unnamed_2:
        /* <DEDUP_REMOVED lines=42> */
        /*0504*/ 	.byte	0x43, 0x3c, 0x30, 0x3e, 0x3e, 0x3e, 0x3e, 0x5d, 0x00
.L_2:


//--------------------- .nv.shared._ZN7cutlass13device_kernelINS_4gemm6kernel13GemmUniversalIN4cute5tupleIJiiiiEEENS1_10collective13CollectiveMmaINS1_35MainloopSm100TmaUmmaWarpSpecializedILi5ELi2ELi4ENS5_IJNS4_1CILi1EEESB_SB_EEEEENS5_IJNSA_ILi128EEESE_NSA_ILi64EEEEEEaNS5_IJlSB_lEEEaSH_NS4_8TiledMMAINS4_8MMA_AtomIJNS4_15SM100_MMA_S8_SSIaaiLi128ELi128ELNS4_4UMMA5MajorE0ELSM_0ELNSL_8SaturateE0EEEEEENS4_6LayoutISC_NS5_IJNSA_ILi0EEESR_SR_EEEEENS5_IJNS4_10UnderscoreESU_SU_EEEEENS4_13SM90_TMA_LOADENS4_14ComposedLayoutINS4_7SwizzleILi2ELi4ELi3EEENS4_18smem_ptr_flag_bitsILi8EEENSQ_INS5_IJNSA_ILi8EEESF_EEENS5_IJSF_SB_EEEEEEEvNS4_8identityESX_S17_vS18_EENS_8epilogue10collective18CollectiveEpilogueINS1A_23Sm100TmaWarpSpecializedILi2ELi2ELi64ELb0ELb0EEEJSG_NS5_IJNSQ_ISE_SB_EENSQ_ISF_SB_EEEEEaSH_aSH_NS1A_6fusion15FusionCallbacksIS1E_NS1I_17LinearCombinationIaiaiLNS_15FloatRoundStyleE2EEESG_S1H_JEEENS4_5SM1004TMEM4LOAD26SM100_TMEM_LOAD_32dp32b64xESX_S17_NS4_39AutoVectorizingCopyWithAssumedAlignmentILi128EEENS4_14SM90_TMA_STOREES17_S1T_S1T_EEEvvEEEEvNT_6ParamsE --------------------------
	.section	.nv.shared._ZN7cutlass13device_kernelINS_4gemm6kernel13GemmUniversalIN4cute5tupleIJiiiiEEENS1_10collective13CollectiveMmaINS1_35MainloopSm100TmaUmmaWarpSpecializedILi5ELi2ELi4ENS5_IJNS4_1CILi1EEESB_SB_EEEEENS5_IJNSA_ILi128EEESE_NSA_ILi64EEEEEEaNS5_IJlSB_lEEEaSH_NS4_8TiledMMAINS4_8MMA_AtomIJNS4_15SM100_MMA_S8_SSIaaiLi128ELi128ELNS4_4UMMA5MajorE0ELSM_0ELNSL_8SaturateE0EEEEEENS4_6LayoutISC_NS5_IJNSA_ILi0EEESR_SR_EEEEENS5_IJNS4_10UnderscoreESU_SU_EEEEENS4_13SM90_TMA_LOADENS4_14ComposedLayoutINS4_7SwizzleILi2ELi4ELi3EEENS4_18smem_ptr_flag_bitsILi8EEENSQ_INS5_IJNSA_ILi8EEESF_EEENS5_IJSF_SB_EEEEEEEvNS4_8identityESX_S17_vS18_EENS_8epilogue10collective18CollectiveEpilogueINS1A_23Sm100TmaWarpSpecializedILi2ELi2ELi64ELb0ELb0EEEJSG_NS5_IJNSQ_ISE_SB_EENSQ_ISF_SB_EEEEEaSH_aSH_NS1A_6fusion15FusionCallbacksIS1E_NS1I_17LinearCombinationIaiaiLNS_15FloatRoundStyleE2EEESG_S1H_JEEENS4_5SM1004TMEM4LOAD26SM100_TMEM_LOAD_32dp32b64xESX_S17_NS4_39AutoVectorizingCopyWithAssumedAlignmentILi128EEENS4_14SM90_TMA_STOREES17_S1T_S1T_EEEvvEEEEvNT_6ParamsE,"aw",@nobits
	.sectionflags	@""
	.align	16
	.zero		1024


//--------------------- .nv.shared.reserved.0     --------------------------
	.section	.nv.shared.reserved.0,"aw",@nobits
	.weak		__nv_reservedSMEM_offset_0_alias
	.size		__nv_reservedSMEM_offset_0_alias, 0, 64
	.other		__nv_reservedSMEM_offset_0_alias,@"STO_CUDA_RESERVED_SHARED STV_DEFAULT"
__nv_reservedSMEM_offset_0_alias:
	.zero		0
.nv.shared.reserved.0:
	.zero		64
	.weak		__nv_reservedSMEM_tcgen05_partition
	.type		__nv_reservedSMEM_tcgen05_partition,@object
	.size		__nv_reservedSMEM_tcgen05_partition,(.L_0 - __nv_reservedSMEM_tcgen05_partition)
__nv_reservedSMEM_tcgen05_partition:
	.zero		32
.L_0:


//--------------------- .nv.global                --------------------------
	.section	.nv.global,"aw",@nobits
.nv.global:
	.type		_ZN39_INTERNAL_f0a82982_4_k_cu_9bfe9c73_98264cute1_E,@object
	.size		_ZN39_INTERNAL_f0a82982_4_k_cu_9bfe9c73_98264cute1_E,(_ZN39_INTERNAL_f0a82982_4_k_cu_9bfe9c73_98264cuda3std3__45__cpo6cbeginE - _ZN39_INTERNAL_f0a82982_4_k_cu_9bfe9c73_98264cute1_E)
_ZN39_INTERNAL_f0a82982_4_k_cu_9bfe9c73_98264cute1_E:
	.zero		1
	.type		_ZN39_INTERNAL_f0a82982_4_k_cu_9bfe9c73_98264cuda3std3__45__cpo6cbeginE,@object
	.size		_ZN39_INTERNAL_f0a82982_4_k_cu_9bfe9c73_98264cuda3std3__45__cpo6cbeginE,(_ZN39_INTERNAL_f0a82982_4_k_cu_9bfe9c73_98264cuda3std3__48in_placeE - _ZN39_INTERNAL_f0a82982_4_k_cu_9bfe9c73_98264cuda3std3__45__cpo6cbeginE)
_ZN39_INTERNAL_f0a82982_4_k_cu_9bfe9c73_98264cuda3std3__45__cpo6cbeginE:
	.zero		1
	.type		_ZN39_INTERNAL_f0a82982_4_k_cu_9bfe9c73_98264cuda3std3__48in_placeE,@object
	.size		_ZN39_INTERNAL_f0a82982_4_k_cu_9bfe9c73_98264cuda3std3__48in_placeE,(_ZN39_INTERNAL_f0a82982_4_k_cu_9bfe9c73_98264cuda3std6ranges3__45__cpo9iter_moveE - _ZN39_INTERNAL_f0a82982_4_k_cu_9bfe9c73_98264cuda3std3__48in_placeE)
_ZN39_INTERNAL_f0a82982_4_k_cu_9bfe9c73_98264cuda3std3__48in_placeE:
	.zero		1
	.type		_ZN39_INTERNAL_f0a82982_4_k_cu_9bfe9c73_98264cuda3std6ranges3__45__cpo9iter_moveE,@object
	.size		_ZN39_INTERNAL_f0a82982_4_k_cu_9bfe9c73_98264cuda3std6ranges3__45__cpo9iter_moveE,(_ZN39_INTERNAL_f0a82982_4_k_cu_9bfe9c73_98264cuda3std3__45__cpo5beginE - _ZN39_INTERNAL_f0a82982_4_k_cu_9bfe9c73_98264cuda3std6ranges3__45__cpo9iter_moveE)
_ZN39_INTERNAL_f0a82982_4_k_cu_9bfe9c73_98264cuda3std6ranges3__45__cpo9iter_moveE:
	.zero		1
	.type		_ZN39_INTERNAL_f0a82982_4_k_cu_9bfe9c73_98264cuda3std3__45__cpo5beginE,@object
	.size		_ZN39_INTERNAL_f0a82982_4_k_cu_9bfe9c73_98264cuda3std3__45__cpo5beginE,(_ZN39_INTERNAL_f0a82982_4_k_cu_9bfe9c73_98264cuda3std3__441_GLOBAL__N__f0a82982_4_k_cu_9bfe9c73_98266ignoreE - _ZN39_INTERNAL_f0a82982_4_k_cu_9bfe9c73_98264cuda3std3__45__cpo5beginE)
_ZN39_INTERNAL_f0a82982_4_k_cu_9bfe9c73_98264cuda3std3__45__cpo5beginE:
	.zero		1
	.type		_ZN39_INTERNAL_f0a82982_4_k_cu_9bfe9c73_98264cuda3std3__441_GLOBAL__N__f0a82982_4_k_cu_9bfe9c73_98266ignoreE,@object
	.size		_ZN39_INTERNAL_f0a82982_4_k_cu_9bfe9c73_98264cuda3std3__441_GLOBAL__N__f0a82982_4_k_cu_9bfe9c73_98266ignoreE,(_ZN39_INTERNAL_f0a82982_4_k_cu_9bfe9c73_98264cute7productE - _ZN39_INTERNAL_f0a82982_4_k_cu_9bfe9c73_98264cuda3std3__441_GLOBAL__N__f0a82982_4_k_cu_9bfe9c73_98266ignoreE)
_ZN39_INTERNAL_f0a82982_4_k_cu_9bfe9c73_98264cuda3std3__441_GLOBAL__N__f0a82982_4_k_cu_9bfe9c73_98266ignoreE:
	.zero		1
	.type		_ZN39_INTERNAL_f0a82982_4_k_cu_9bfe9c73_98264cute7productE,@object
	.size		_ZN39_INTERNAL_f0a82982_4_k_cu_9bfe9c73_98264cute7productE,(_ZN39_INTERNAL_f0a82982_4_k_cu_9bfe9c73_98264cuda3std3__45__cpo3endE - _ZN39_INTERNAL_f0a82982_4_k_cu_9bfe9c73_98264cute7productE)
_ZN39_INTERNAL_f0a82982_4_k_cu_9bfe9c73_98264cute7productE:
	.zero		1
	.type		_ZN39_INTERNAL_f0a82982_4_k_cu_9bfe9c73_98264cuda3std3__45__cpo3endE,@object
	.size		_ZN39_INTERNAL_f0a82982_4_k_cu_9bfe9c73_98264cuda3std3__45__cpo3endE,(_ZN39_INTERNAL_f0a82982_4_k_cu_9bfe9c73_98264cuda3std3__419piecewise_constructE - _ZN39_INTERNAL_f0a82982_4_k_cu_9bfe9c73_98264cuda3std3__45__cpo3endE)
_ZN39_INTERNAL_f0a82982_4_k_cu_9bfe9c73_98264cuda3std3__45__cpo3endE:
	.zero		1
	.type		_ZN39_INTERNAL_f0a82982_4_k_cu_9bfe9c73_98264cuda3std3__419piecewise_constructE,@object
	.size		_ZN39_INTERNAL_f0a82982_4_k_cu_9bfe9c73_98264cuda3std3__419piecewise_constructE,(_ZN39_INTERNAL_f0a82982_4_k_cu_9bfe9c73_98264cuda3std3__45__cpo4cendE - _ZN39_INTERNAL_f0a82982_4_k_cu_9bfe9c73_98264cuda3std3__419piecewise_constructE)
_ZN39_INTERNAL_f0a82982_4_k_cu_9bfe9c73_98264cuda3std3__419piecewise_constructE:
	.zero		1
	.type		_ZN39_INTERNAL_f0a82982_4_k_cu_9bfe9c73_98264cuda3std3__45__cpo4cendE,@object
	.size		_ZN39_INTERNAL_f0a82982_4_k_cu_9bfe9c73_98264cuda3std3__45__cpo4cendE,(_ZN39_INTERNAL_f0a82982_4_k_cu_9bfe9c73_98264cuda3std6ranges3__45__cpo4swapE - _ZN39_INTERNAL_f0a82982_4_k_cu_9bfe9c73_98264cuda3std3__45__cpo4cendE)
_ZN39_INTERNAL_f0a82982_4_k_cu_9bfe9c73_98264cuda3std3__45__cpo4cendE:
	.zero		1
	.type		_ZN39_INTERNAL_f0a82982_4_k_cu_9bfe9c73_98264cuda3std6ranges3__45__cpo4swapE,@object
	.size		_ZN39_INTERNAL_f0a82982_4_k_cu_9bfe9c73_98264cuda3std6ranges3__45__cpo4swapE,(.L_10 - _ZN39_INTERNAL_f0a82982_4_k_cu_9bfe9c73_98264cuda3std6ranges3__45__cpo4swapE)
_ZN39_INTERNAL_f0a82982_4_k_cu_9bfe9c73_98264cuda3std6ranges3__45__cpo4swapE:
	.zero		1
.L_10:


//--------------------- .nv.constant0._ZN7cutlass13device_kernelINS_4gemm6kernel13GemmUniversalIN4cute5tupleIJiiiiEEENS1_10collective13CollectiveMmaINS1_35MainloopSm100TmaUmmaWarpSpecializedILi5ELi2ELi4ENS5_IJNS4_1CILi1EEESB_SB_EEEEENS5_IJNSA_ILi128EEESE_NSA_ILi64EEEEEEaNS5_IJlSB_lEEEaSH_NS4_8TiledMMAINS4_8MMA_AtomIJNS4_15SM100_MMA_S8_SSIaaiLi128ELi128ELNS4_4UMMA5MajorE0ELSM_0ELNSL_8SaturateE0EEEEEENS4_6LayoutISC_NS5_IJNSA_ILi0EEESR_SR_EEEEENS5_IJNS4_10UnderscoreESU_SU_EEEEENS4_13SM90_TMA_LOADENS4_14ComposedLayoutINS4_7SwizzleILi2ELi4ELi3EEENS4_18smem_ptr_flag_bitsILi8EEENSQ_INS5_IJNSA_ILi8EEESF_EEENS5_IJSF_SB_EEEEEEEvNS4_8identityESX_S17_vS18_EENS_8epilogue10collective18CollectiveEpilogueINS1A_23Sm100TmaWarpSpecializedILi2ELi2ELi64ELb0ELb0EEEJSG_NS5_IJNSQ_ISE_SB_EENSQ_ISF_SB_EEEEEaSH_aSH_NS1A_6fusion15FusionCallbacksIS1E_NS1I_17LinearCombinationIaiaiLNS_15FloatRoundStyleE2EEESG_S1H_JEEENS4_5SM1004TMEM4LOAD26SM100_TMEM_LOAD_32dp32b64xESX_S17_NS4_39AutoVectorizingCopyWithAssumedAlignmentILi128EEENS4_14SM90_TMA_STOREES17_S1T_S1T_EEEvvEEEEvNT_6ParamsE --------------------------
	.section	.nv.constant0._ZN7cutlass13device_kernelINS_4gemm6kernel13GemmUniversalIN4cute5tupleIJiiiiEEENS1_10collective13CollectiveMmaINS1_35MainloopSm100TmaUmmaWarpSpecializedILi5ELi2ELi4ENS5_IJNS4_1CILi1EEESB_SB_EEEEENS5_IJNSA_ILi128EEESE_NSA_ILi64EEEEEEaNS5_IJlSB_lEEEaSH_NS4_8TiledMMAINS4_8MMA_AtomIJNS4_15SM100_MMA_S8_SSIaaiLi128ELi128ELNS4_4UMMA5MajorE0ELSM_0ELNSL_8SaturateE0EEEEEENS4_6LayoutISC_NS5_IJNSA_ILi0EEESR_SR_EEEEENS5_IJNS4_10UnderscoreESU_SU_EEEEENS4_13SM90_TMA_LOADENS4_14ComposedLayoutINS4_7SwizzleILi2ELi4ELi3EEENS4_18smem_ptr_flag_bitsILi8EEENSQ_INS5_IJNSA_ILi8EEESF_EEENS5_IJSF_SB_EEEEEEEvNS4_8identityESX_S17_vS18_EENS_8epilogue10collective18CollectiveEpilogueINS1A_23Sm100TmaWarpSpecializedILi2ELi2ELi64ELb0ELb0EEEJSG_NS5_IJNSQ_ISE_SB_EENSQ_ISF_SB_EEEEEaSH_aSH_NS1A_6fusion15FusionCallbacksIS1E_NS1I_17LinearCombinationIaiaiLNS_15FloatRoundStyleE2EEESG_S1H_JEEENS4_5SM1004TMEM4LOAD26SM100_TMEM_LOAD_32dp32b64xESX_S17_NS4_39AutoVectorizingCopyWithAssumedAlignmentILi128EEENS4_14SM90_TMA_STOREES17_S1T_S1T_EEEvvEEEEvNT_6ParamsE,"a",@progbits
	.sectionflags	@""
	.align	4
.nv.constant0._ZN7cutlass13device_kernelINS_4gemm6kernel13GemmUniversalIN4cute5tupleIJiiiiEEENS1_10collective13CollectiveMmaINS1_35MainloopSm100TmaUmmaWarpSpecializedILi5ELi2ELi4ENS5_IJNS4_1CILi1EEESB_SB_EEEEENS5_IJNSA_ILi128EEESE_NSA_ILi64EEEEEEaNS5_IJlSB_lEEEaSH_NS4_8TiledMMAINS4_8MMA_AtomIJNS4_15SM100_MMA_S8_SSIaaiLi128ELi128ELNS4_4UMMA5MajorE0ELSM_0ELNSL_8SaturateE0EEEEEENS4_6LayoutISC_NS5_IJNSA_ILi0EEESR_SR_EEEEENS5_IJNS4_10UnderscoreESU_SU_EEEEENS4_13SM90_TMA_LOADENS4_14ComposedLayoutINS4_7SwizzleILi2ELi4ELi3EEENS4_18smem_ptr_flag_bitsILi8EEENSQ_INS5_IJNSA_ILi8EEESF_EEENS5_IJSF_SB_EEEEEEEvNS4_8identityESX_S17_vS18_EENS_8epilogue10collective18CollectiveEpilogueINS1A_23Sm100TmaWarpSpecializedILi2ELi2ELi64ELb0ELb0EEEJSG_NS5_IJNSQ_ISE_SB_EENSQ_ISF_SB_EEEEEaSH_aSH_NS1A_6fusion15FusionCallbacksIS1E_NS1I_17LinearCombinationIaiaiLNS_15FloatRoundStyleE2EEESG_S1H_JEEENS4_5SM1004TMEM4LOAD26SM100_TMEM_LOAD_32dp32b64xESX_S17_NS4_39AutoVectorizingCopyWithAssumedAlignmentILi128EEENS4_14SM90_TMA_STOREES17_S1T_S1T_EEEvvEEEEvNT_6ParamsE:
	.zero		2944


//--------------------- SYMBOLS --------------------------

	.type		.nv.reservedSmem.offset0,@object
	.size		.nv.reservedSmem.offset0,0x4
	.type		.nv.reservedSmem.cap,@object
	.size		.nv.reservedSmem.cap,0x4
	.type		__assertfail,@function
